	.target	sm_90a

	.elftype	@"ET_EXEC"


//--------------------- .note.nv.tkinfo           --------------------------
	.section	.note.nv.tkinfo,"",@"SHT_NOTE"
	.sectionflags	@"SHF_NOTE_NV_TKINFO"
	.tkinfo
        /*0018*/ 	.word	0x00000002
        /*0030*/ 	.string	""
        /*0030*/ 	.string	"ptxas"
        /*0030*/ 	.string	"Cuda compilation tools, release 13.0, V13.0.88"
        /*0030*/ 	.string	"Build cuda_13.0.r13.0/compiler.36424714_0"
        /*0030*/ 	.string	"-arch sm_90a -m 64 "



//--------------------- .note.nv.cuinfo           --------------------------
	.section	.note.nv.cuinfo,"",@"SHT_NOTE"
	.sectionflags	@"SHF_NOTE_NV_CUINFO"
        /*0018*/ 	.short	0x0002
        /*001a*/ 	.short	0x005a
        /*001c*/ 	.short	0x0082
	.zero		2


//--------------------- .nv.info                  --------------------------
	.section	.nv.info,"",@"SHT_CUDA_INFO"
	.align	4


	//----- nvinfo : EIATTR_REGCOUNT
	.align		4
        /*0000*/ 	.byte	0x04, 0x2f
        /*0002*/ 	.short	(.L_12 - .L_11)
	.align		4
.L_11:
        /*0004*/ 	.word	index@(_ZN7cutlass13device_kernelINS_4gemm6kernel13GemmUniversalIN4cute5tupleIJiiiiEEENS1_10collective13CollectiveMmaINS1_37MainloopSm90TmaGmmaWarpSpecializedFP8ILi4ENS5_IJNS4_1CILi1EEENSA_ILi2EEESB_EEENS1_35KernelTmaWarpSpecializedCooperativeEEENS5_IJNSA_ILi256EEENSA_ILi128EEENSA_ILi32EEEEEENS_12float_e5m2_tENS5_IJlSB_lEEESK_SL_NS4_8TiledMMAINS4_8MMA_AtomIJNS4_4SM904GMMA31MMA_64x128x32_F32E5M2E5M2_SS_TNILNSP_7ScaleInE1ELSR_1EEEEEENS4_6LayoutINS5_IJSC_SB_SB_EEENS5_IJSB_NSA_ILi0EEESW_EEEEENS5_IJNS4_10UnderscoreESZ_SZ_EEEEENS4_23SM90_TMA_LOAD_MULTICASTENS4_14ComposedLayoutINS4_7SwizzleILi1ELi4ELi3EEENS4_18smem_ptr_flag_bitsILi8EEENSU_INS5_IJNSA_ILi8EEESI_EEENS5_IJSI_SB_EEEEEEEvNS4_8identityENS4_13SM90_TMA_LOADES1C_vS1D_EENS_8epilogue10collective6detail29Sm90TmaWarpSpecializedAdapterINS1H_15DefaultEpilogueISK_SL_SL_NS1G_6thread17LinearCombinationISK_Li1EffLNS1L_9ScaleType4KindE0ELNS_15FloatRoundStyleE2ESK_EENS1_15EpilogueDefaultEEEEEvvEEEEvNT_6ParamsE)
        /*0008*/ 	.word	0x000000a8


	//----- nvinfo : EIATTR_FRAME_SIZE
	.align		4
.L_12:
        /*000c*/ 	.byte	0x04, 0x11
        /*000e*/ 	.short	(.L_14 - .L_13)
	.align		4
.L_13:
        /*0010*/ 	.word	index@(_ZN7cutlass13device_kernelINS_4gemm6kernel13GemmUniversalIN4cute5tupleIJiiiiEEENS1_10collective13CollectiveMmaINS1_37MainloopSm90TmaGmmaWarpSpecializedFP8ILi4ENS5_IJNS4_1CILi1EEENSA_ILi2EEESB_EEENS1_35KernelTmaWarpSpecializedCooperativeEEENS5_IJNSA_ILi256EEENSA_ILi128EEENSA_ILi32EEEEEENS_12float_e5m2_tENS5_IJlSB_lEEESK_SL_NS4_8TiledMMAINS4_8MMA_AtomIJNS4_4SM904GMMA31MMA_64x128x32_F32E5M2E5M2_SS_TNILNSP_7ScaleInE1ELSR_1EEEEEENS4_6LayoutINS5_IJSC_SB_SB_EEENS5_IJSB_NSA_ILi0EEESW_EEEEENS5_IJNS4_10UnderscoreESZ_SZ_EEEEENS4_23SM90_TMA_LOAD_MULTICASTENS4_14ComposedLayoutINS4_7SwizzleILi1ELi4ELi3EEENS4_18smem_ptr_flag_bitsILi8EEENSU_INS5_IJNSA_ILi8EEESI_EEENS5_IJSI_SB_EEEEEEEvNS4_8identityENS4_13SM90_TMA_LOADES1C_vS1D_EENS_8epilogue10collective6detail29Sm90TmaWarpSpecializedAdapterINS1H_15DefaultEpilogueISK_SL_SL_NS1G_6thread17LinearCombinationISK_Li1EffLNS1L_9ScaleType4KindE0ELNS_15FloatRoundStyleE2ESK_EENS1_15EpilogueDefaultEEEEEvvEEEEvNT_6ParamsE)
        /*0014*/ 	.word	0x00000100


	//----- nvinfo : EIATTR_MIN_STACK_SIZE
	.align		4
.L_14:
        /*0018*/ 	.byte	0x04, 0x12
        /*001a*/ 	.short	(.L_16 - .L_15)
	.align		4
.L_15:
        /*001c*/ 	.word	index@(_ZN7cutlass13device_kernelINS_4gemm6kernel13GemmUniversalIN4cute5tupleIJiiiiEEENS1_10collective13CollectiveMmaINS1_37MainloopSm90TmaGmmaWarpSpecializedFP8ILi4ENS5_IJNS4_1CILi1EEENSA_ILi2EEESB_EEENS1_35KernelTmaWarpSpecializedCooperativeEEENS5_IJNSA_ILi256EEENSA_ILi128EEENSA_ILi32EEEEEENS_12float_e5m2_tENS5_IJlSB_lEEESK_SL_NS4_8TiledMMAINS4_8MMA_AtomIJNS4_4SM904GMMA31MMA_64x128x32_F32E5M2E5M2_SS_TNILNSP_7ScaleInE1ELSR_1EEEEEENS4_6LayoutINS5_IJSC_SB_SB_EEENS5_IJSB_NSA_ILi0EEESW_EEEEENS5_IJNS4_10UnderscoreESZ_SZ_EEEEENS4_23SM90_TMA_LOAD_MULTICASTENS4_14ComposedLayoutINS4_7SwizzleILi1ELi4ELi3EEENS4_18smem_ptr_flag_bitsILi8EEENSU_INS5_IJNSA_ILi8EEESI_EEENS5_IJSI_SB_EEEEEEEvNS4_8identityENS4_13SM90_TMA_LOADES1C_vS1D_EENS_8epilogue10collective6detail29Sm90TmaWarpSpecializedAdapterINS1H_15DefaultEpilogueISK_SL_SL_NS1G_6thread17LinearCombinationISK_Li1EffLNS1L_9ScaleType4KindE0ELNS_15FloatRoundStyleE2ESK_EENS1_15EpilogueDefaultEEEEEvvEEEEvNT_6ParamsE)
        /*0020*/ 	.word	0x00000100
.L_16:


//--------------------- .nv.compat                --------------------------
	.section	.nv.compat,"",@"SHT_CUDA_COMPAT_INFO"
	.align	4
        /*0000*/ 	.byte	0x02, 0x09, 0x01, 0x00, 0x02, 0x02, 0x04, 0x00, 0x02, 0x05, 0x05, 0x00, 0x03, 0x07, 0x01, 0x01
        /*0010*/ 	.byte	0x02, 0x03, 0x01, 0x00, 0x02, 0x06, 0x01, 0x00, 0x04, 0x0b, 0x08, 0x00, 0x00, 0x00, 0x00, 0x00
        /*0020*/ 	.byte	0x00, 0x00, 0x00, 0x00


//--------------------- .nv.info._ZN7cutlass13device_kernelINS_4gemm6kernel13GemmUniversalIN4cute5tupleIJiiiiEEENS1_10collective13CollectiveMmaINS1_37MainloopSm90TmaGmmaWarpSpecializedFP8ILi4ENS5_IJNS4_1CILi1EEENSA_ILi2EEESB_EEENS1_35KernelTmaWarpSpecializedCooperativeEEENS5_IJNSA_ILi256EEENSA_ILi128EEENSA_ILi32EEEEEENS_12float_e5m2_tENS5_IJlSB_lEEESK_SL_NS4_8TiledMMAINS4_8MMA_AtomIJNS4_4SM904GMMA31MMA_64x128x32_F32E5M2E5M2_SS_TNILNSP_7ScaleInE1ELSR_1EEEEEENS4_6LayoutINS5_IJSC_SB_SB_EEENS5_IJSB_NSA_ILi0EEESW_EEEEENS5_IJNS4_10UnderscoreESZ_SZ_EEEEENS4_23SM90_TMA_LOAD_MULTICASTENS4_14ComposedLayoutINS4_7SwizzleILi1ELi4ELi3EEENS4_18smem_ptr_flag_bitsILi8EEENSU_INS5_IJNSA_ILi8EEESI_EEENS5_IJSI_SB_EEEEEEEvNS4_8identityENS4_13SM90_TMA_LOADES1C_vS1D_EENS_8epilogue10collective6detail29Sm90TmaWarpSpecializedAdapterINS1H_15DefaultEpilogueISK_SL_SL_NS1G_6thread17LinearCombinationISK_Li1EffLNS1L_9ScaleType4KindE0ELNS_15FloatRoundStyleE2ESK_EENS1_15EpilogueDefaultEEEEEvvEEEEvNT_6ParamsE --------------------------
	.section	.nv.info._ZN7cutlass13device_kernelINS_4gemm6kernel13GemmUniversalIN4cute5tupleIJiiiiEEENS1_10collective13CollectiveMmaINS1_37MainloopSm90TmaGmmaWarpSpecializedFP8ILi4ENS5_IJNS4_1CILi1EEENSA_ILi2EEESB_EEENS1_35KernelTmaWarpSpecializedCooperativeEEENS5_IJNSA_ILi256EEENSA_ILi128EEENSA_ILi32EEEEEENS_12float_e5m2_tENS5_IJlSB_lEEESK_SL_NS4_8TiledMMAINS4_8MMA_AtomIJNS4_4SM904GMMA31MMA_64x128x32_F32E5M2E5M2_SS_TNILNSP_7ScaleInE1ELSR_1EEEEEENS4_6LayoutINS5_IJSC_SB_SB_EEENS5_IJSB_NSA_ILi0EEESW_EEEEENS5_IJNS4_10UnderscoreESZ_SZ_EEEEENS4_23SM90_TMA_LOAD_MULTICASTENS4_14ComposedLayoutINS4_7SwizzleILi1ELi4ELi3EEENS4_18smem_ptr_flag_bitsILi8EEENSU_INS5_IJNSA_ILi8EEESI_EEENS5_IJSI_SB_EEEEEEEvNS4_8identityENS4_13SM90_TMA_LOADES1C_vS1D_EENS_8epilogue10collective6detail29Sm90TmaWarpSpecializedAdapterINS1H_15DefaultEpilogueISK_SL_SL_NS1G_6thread17LinearCombinationISK_Li1EffLNS1L_9ScaleType4KindE0ELNS_15FloatRoundStyleE2ESK_EENS1_15EpilogueDefaultEEEEEvvEEEEvNT_6ParamsE,"",@"SHT_CUDA_INFO"
	.sectionflags	@""
	.align	4


	//----- nvinfo : EIATTR_CUDA_API_VERSION
	.align		4
        /*0000*/ 	.byte	0x04, 0x37
        /*0002*/ 	.short	(.L_18 - .L_17)
.L_17:
        /*0004*/ 	.word	0x00000082


	//----- nvinfo : EIATTR_KPARAM_INFO
	.align		4
.L_18:
        /*0008*/ 	.byte	0x04, 0x17
        /*000a*/ 	.short	(.L_20 - .L_19)
.L_19:
        /*000c*/ 	.word	0x00000000
        /*0010*/ 	.short	0x0000
        /*0012*/ 	.short	0x0070
        /*0014*/ 	.byte	0x00, 0xf0, 0x01, 0x10


	//----- nvinfo : EIATTR_SPARSE_MMA_MASK
	.align		4
.L_20:
        /*0018*/ 	.byte	0x03, 0x50
        /*001a*/ 	.short	0x0000


	//----- nvinfo : EIATTR_MAXREG_COUNT
	.align		4
        /*001c*/ 	.byte	0x03, 0x1b
        /*001e*/ 	.short	0x00a8


	//----- nvinfo : EIATTR_NUM_BARRIERS
	.align		4
        /*0020*/ 	.byte	0x02, 0x4c
        /*0022*/ 	.byte	0x01
	.zero		1


	//----- nvinfo : EIATTR_ANNOTATIONS
	.align		4
        /*0024*/ 	.byte	0x04, 0x55
        /*0026*/ 	.short	(.L_22 - .L_21)


	//   ....[0]....
.L_21:
        /*0028*/ 	.word	0x00000001
        /*002c*/ 	.byte	0x70, 0x06, 0x00, 0x00, 0x01, 0x00, 0x00, 0x00, 0xa0, 0x08, 0x00, 0x00, 0x01, 0x00, 0x00, 0x00
        /* <DEDUP_REMOVED lines=195> */
        /*0c6c*/ 	.byte	0x30, 0x03, 0x01, 0x00, 0x01, 0x00, 0x00, 0x00, 0x80, 0x03, 0x01, 0x00


	//----- nvinfo : EIATTR_MERCURY_ISA_VERSION
	.align		4
.L_22:
        /*0c78*/ 	.byte	0x03, 0x5f
        /*0c7a*/ 	.short	0x0101


	//----- nvinfo : EIATTR_INT_WARP_WIDE_INSTR_OFFSETS
	.align		4
        /*0c7c*/ 	.byte	0x04, 0x31
        /*0c7e*/ 	.short	(.L_24 - .L_23)


	//   ....[0]....
.L_23:
        /*0c80*/ 	.word	0x00000530


	//   ....[1]....
        /*0c84*/ 	.word	0x00000550


	//   ....[2]....
        /*0c88*/ 	.word	0x000006a0


	//   ....[3]....
        /*0c8c*/ 	.word	0x00005120


	//----- nvinfo : EIATTR_COOP_GROUP_MASK_REGIDS
	.align		4
.L_24:
        /*0c90*/ 	.byte	0x04, 0x29
        /*0c92*/ 	.short	(.L_26 - .L_25)


	//   ....[0]....
.L_25:
        /*0c94*/ 	.word	0xffffffff


	//   ....[1]....
        /*0c98*/ 	.word	0xffffffff


	//   ....[2]....
        /*0c9c*/ 	.word	0xffffffff


	//   ....[3]....
        /*0ca0*/ 	.word	0xffffffff


	//   ....[4]....
        /*0ca4*/ 	.word	0xffffffff


	//   ....[5]....
        /*0ca8*/ 	.word	0xffffffff


	//----- nvinfo : EIATTR_COOP_GROUP_INSTR_OFFSETS
	.align		4
.L_26:
        /*0cac*/ 	.byte	0x04, 0x28
        /*0cae*/ 	.short	(.L_28 - .L_27)


	//   ....[0]....
.L_27:
        /*0cb0*/ 	.word	0x00000070


	//   ....[1]....
        /*0cb4*/ 	.word	0x00000080


	//   ....[2]....
        /*0cb8*/ 	.word	0x000001a0


	//   ....[3]....
        /*0cbc*/ 	.word	0x000003c0


	//   ....[4]....
        /*0cc0*/ 	.word	0x000007b0


	//   ....[5]....
        /*0cc4*/ 	.word	0x00001530


	//----- nvinfo : EIATTR_REG_RECONFIG
	.align		4
.L_28:
        /*0cc8*/ 	.byte	0x01, 0x54
	.zero		2


	//----- nvinfo : EIATTR_MBARRIER_INSTR_OFFSETS
	.align		4
        /*0ccc*/ 	.byte	0x04, 0x39
        /*0cce*/ 	.short	(.L_30 - .L_29)


	//   ....[0]....
.L_29:
        /*0cd0*/ 	.word	0x00000320
        /*0cd4*/ 	.word	0x000000ff
        /*0cd8*/ 	.word	0x00000000
        /*0cdc*/ 	.short	0x0100
        /*0cde*/ 	.byte	0x09
	.zero		1


	//   ....[1]....
        /*0ce0*/ 	.word	0x00000330
        /*0ce4*/ 	.word	0x000000ff
        /*0ce8*/ 	.word	0x00000020
        /*0cec*/ 	.short	0x0100
        /*0cee*/ 	.byte	0x09
	.zero		1


	//   ....[2]....
        /*0cf0*/ 	.word	0x00000340
        /*0cf4*/ 	.word	0x000000ff
        /*0cf8*/ 	.word	0x00000008
        /*0cfc*/ 	.short	0x0100
        /*0cfe*/ 	.byte	0x09
	.zero		1


	//   ....[3]....
        /*0d00*/ 	.word	0x00000350
        /*0d04*/ 	.word	0x000000ff
        /*0d08*/ 	.word	0x00000028
        /*0d0c*/ 	.short	0x0100
        /*0d0e*/ 	.byte	0x09
	.zero		1


	//   ....[4]....
        /*0d10*/ 	.word	0x00000360
        /*0d14*/ 	.word	0x000000ff
        /*0d18*/ 	.word	0x00000010
        /*0d1c*/ 	.short	0x0100
        /*0d1e*/ 	.byte	0x09
	.zero		1


	//   ....[5]....
        /*0d20*/ 	.word	0x00000370
        /*0d24*/ 	.word	0x000000ff
        /*0d28*/ 	.word	0x00000030
        /*0d2c*/ 	.short	0x0100
        /*0d2e*/ 	.byte	0x09
	.zero		1


	//   ....[6]....
        /*0d30*/ 	.word	0x00000380
        /*0d34*/ 	.word	0x000000ff
        /*0d38*/ 	.word	0x00000018
        /*0d3c*/ 	.short	0x0100
        /*0d3e*/ 	.byte	0x09
	.zero		1


	//   ....[7]....
        /*0d40*/ 	.word	0x00000390
        /*0d44*/ 	.word	0x000000ff
        /*0d48*/ 	.word	0x00000038
        /*0d4c*/ 	.short	0x0100
        /*0d4e*/ 	.byte	0x09
	.zero		1


	//   ....[8]....
        /*0d50*/ 	.word	0x00000730
        /*0d54*/ 	.word	0x000000ff
        /*0d58*/ 	.word	0x00000050
        /*0d5c*/ 	.short	0x0100
        /*0d5e*/ 	.byte	0x06
	.zero		1


	//   ....[9]....
        /*0d60*/ 	.word	0x00000760
        /*0d64*/ 	.word	0x000000ff
        /*0d68*/ 	.word	0x00000058
        /*0d6c*/ 	.short	0x0100
        /*0d6e*/ 	.byte	0x06
	.zero		1


	//   ....[10]....
        /*0d70*/ 	.word	0x00001d40
        /*0d74*/ 	.word	0x000000ff
        /*0d78*/ 	.word	0x00000000
        /*0d7c*/ 	.short	0x010a
        /*0d7e*/ 	.byte	0x07
	.zero		1


	//   ....[11]....
        /*0d80*/ 	.word	0x00001da0
        /*0d84*/ 	.word	0x000000ff
        /*0d88*/ 	.word	0x00000000
        /*0d8c*/ 	.short	0x010a
        /*0d8e*/ 	.byte	0x07
	.zero		1


	//   ....[12]....
        /*0d90*/ 	.word	0x00002f70
        /*0d94*/ 	.word	0x000000ff
        /*0d98*/ 	.word	0x00000000
        /*0d9c*/ 	.short	0x010a
        /*0d9e*/ 	.byte	0x09
	.zero		1


	//   ....[13]....
        /*0da0*/ 	.word	0x00002fb0
        /*0da4*/ 	.word	0x000000ff
        /*0da8*/ 	.word	0x00000000
        /*0dac*/ 	.short	0x010a
        /*0dae*/ 	.byte	0x09
	.zero		1


	//   ....[14]....
        /*0db0*/ 	.word	0x00003ff0
        /*0db4*/ 	.word	0x000000e5
        /*0db8*/ 	.word	0x00000000
        /*0dbc*/ 	.short	0x0101
        /*0dbe*/ 	.byte	0x3f
	.zero		1


	//   ....[15]....
        /*0dc0*/ 	.word	0x000051e0
        /*0dc4*/ 	.word	0x00000018
        /*0dc8*/ 	.word	0x00000000
        /*0dcc*/ 	.short	0x0101
        /*0dce*/ 	.byte	0x3f
	.zero		1


	//   ....[16]....
        /*0dd0*/ 	.word	0x0000f570
        /*0dd4*/ 	.word	0x00000005
        /*0dd8*/ 	.word	0x00000020
        /*0ddc*/ 	.short	0x010a
        /*0dde*/ 	.byte	0x3f
	.zero		1


	//   ....[17]....
        /*0de0*/ 	.word	0x0000f9c0
        /*0de4*/ 	.word	0x00000003
        /*0de8*/ 	.word	0x00000058
        /*0dec*/ 	.short	0x0101
        /*0dee*/ 	.byte	0x3f
	.zero		1


	//   ....[18]....
        /*0df0*/ 	.word	0x000100d0
        /*0df4*/ 	.word	0x00000005
        /*0df8*/ 	.word	0x00000000
        /*0dfc*/ 	.short	0x010a
        /*0dfe*/ 	.byte	0x3f
	.zero		1


	//   ....[19]....
        /*0e00*/ 	.word	0x00010150
        /*0e04*/ 	.word	0x00000007
        /*0e08*/ 	.word	0x00000000
        /*0e0c*/ 	.short	0x010a
        /*0e0e*/ 	.byte	0x3f
	.zero		1


	//   ....[20]....
        /*0e10*/ 	.word	0x000101e0
        /*0e14*/ 	.word	0x00000006
        /*0e18*/ 	.word	0x00000000
        /*0e1c*/ 	.short	0x010a
        /*0e1e*/ 	.byte	0x3f
	.zero		1


	//   ....[21]....
        /*0e20*/ 	.word	0x00010270
        /*0e24*/ 	.word	0x00000003
        /*0e28*/ 	.word	0x00000000
        /*0e2c*/ 	.short	0x010a
        /*0e2e*/ 	.byte	0x3f
	.zero		1


	//   ....[22]....
        /*0e30*/ 	.word	0x000102e0
        /*0e34*/ 	.word	0x00000003
        /*0e38*/ 	.word	0x00000000
        /*0e3c*/ 	.short	0x010a
        /*0e3e*/ 	.byte	0x3f
	.zero		1


	//   ....[23]....
        /*0e40*/ 	.word	0x00010350
        /*0e44*/ 	.word	0x00000000
        /*0e48*/ 	.word	0x00000000
        /*0e4c*/ 	.short	0x010a
        /*0e4e*/ 	.byte	0x3f
	.zero		1


	//   ....[24]....
        /*0e50*/ 	.word	0x00010430
        /*0e54*/ 	.word	0x00000005
        /*0e58*/ 	.word	0x00000020
        /*0e5c*/ 	.short	0x010a
        /*0e5e*/ 	.byte	0x3f
	.zero		1


	//   ....[25]....
        /*0e60*/ 	.word	0x00010500
        /*0e64*/ 	.word	0x00000005
        /*0e68*/ 	.word	0x00000000
        /*0e6c*/ 	.short	0x010a
        /*0e6e*/ 	.byte	0x3f
	.zero		1


	//   ....[26]....
        /*0e70*/ 	.word	0x00010550
        /*0e74*/ 	.word	0x00000007
        /*0e78*/ 	.word	0x00000000
        /*0e7c*/ 	.short	0x010a
        /*0e7e*/ 	.byte	0x3f
	.zero		1


	//   ....[27]....
        /*0e80*/ 	.word	0x000105a0
        /*0e84*/ 	.word	0x00000006
        /*0e88*/ 	.word	0x00000000
        /*0e8c*/ 	.short	0x010a
        /*0e8e*/ 	.byte	0x3f
	.zero		1


	//----- nvinfo : EIATTR_NUM_MBARRIERS
	.align		4
.L_30:
        /*0e90*/ 	.byte	0x03, 0x38
        /*0e92*/ 	.short	0x000a


	//----- nvinfo : EIATTR_EXIT_INSTR_OFFSETS
	.align		4
        /*0e94*/ 	.byte	0x04, 0x1c
        /*0e96*/ 	.short	(.L_32 - .L_31)


	//   ....[0]....
.L_31:
        /*0e98*/ 	.word	0x00000940


	//   ....[1]....
        /*0e9c*/ 	.word	0x000011d0


	//   ....[2]....
        /*0ea0*/ 	.word	0x0000ec60


	//   ....[3]....
        /*0ea4*/ 	.word	0x0000f1f0


	//   ....[4]....
        /*0ea8*/ 	.word	0x000102c0


	//----- nvinfo : EIATTR_MAX_THREADS
	.align		4
.L_32:
        /*0eac*/ 	.byte	0x04, 0x05
        /*0eae*/ 	.short	(.L_34 - .L_33)
.L_33:
        /*0eb0*/ 	.word	0x00000180
        /*0eb4*/ 	.word	0x00000001
        /*0eb8*/ 	.word	0x00000001


	//----- nvinfo : EIATTR_CRS_STACK_SIZE
	.align		4
.L_34:
        /*0ebc*/ 	.byte	0x04, 0x1e
        /*0ebe*/ 	.short	(.L_36 - .L_35)
.L_35:
        /*0ec0*/ 	.word	0x00000000


	//----- nvinfo : EIATTR_CBANK_PARAM_SIZE
	.align		4
.L_36:
        /*0ec4*/ 	.byte	0x03, 0x19
        /*0ec6*/ 	.short	0x0470


	//----- nvinfo : EIATTR_PARAM_CBANK
	.align		4
        /*0ec8*/ 	.byte	0x04, 0x0a
        /*0eca*/ 	.short	(.L_38 - .L_37)
	.align		4
.L_37:
        /*0ecc*/ 	.word	index@(.nv.constant0._ZN7cutlass13device_kernelINS_4gemm6kernel13GemmUniversalIN4cute5tupleIJiiiiEEENS1_10collective13CollectiveMmaINS1_37MainloopSm90TmaGmmaWarpSpecializedFP8ILi4ENS5_IJNS4_1CILi1EEENSA_ILi2EEESB_EEENS1_35KernelTmaWarpSpecializedCooperativeEEENS5_IJNSA_ILi256EEENSA_ILi128EEENSA_ILi32EEEEEENS_12float_e5m2_tENS5_IJlSB_lEEESK_SL_NS4_8TiledMMAINS4_8MMA_AtomIJNS4_4SM904GMMA31MMA_64x128x32_F32E5M2E5M2_SS_TNILNSP_7ScaleInE1ELSR_1EEEEEENS4_6LayoutINS5_IJSC_SB_SB_EEENS5_IJSB_NSA_ILi0EEESW_EEEEENS5_IJNS4_10UnderscoreESZ_SZ_EEEEENS4_23SM90_TMA_LOAD_MULTICASTENS4_14ComposedLayoutINS4_7SwizzleILi1ELi4ELi3EEENS4_18smem_ptr_flag_bitsILi8EEENSU_INS5_IJNSA_ILi8EEESI_EEENS5_IJSI_SB_EEEEEEEvNS4_8identityENS4_13SM90_TMA_LOADES1C_vS1D_EENS_8epilogue10collective6detail29Sm90TmaWarpSpecializedAdapterINS1H_15DefaultEpilogueISK_SL_SL_NS1G_6thread17LinearCombinationISK_Li1EffLNS1L_9ScaleType4KindE0ELNS_15FloatRoundStyleE2ESK_EENS1_15EpilogueDefaultEEEEEvvEEEEvNT_6ParamsE)
        /*0ed0*/ 	.short	0x0210
        /*0ed2*/ 	.short	0x0470


	//----- nvinfo : EIATTR_SW_WAR
	.align		4
.L_38:
        /*0ed4*/ 	.byte	0x04, 0x36
        /*0ed6*/ 	.short	(.L_40 - .L_39)
.L_39:
        /*0ed8*/ 	.word	0x00000008
.L_40:


//--------------------- .nv.callgraph             --------------------------
	.section	.nv.callgraph,"",@"SHT_CUDA_CALLGRAPH"
	.align	4
	.sectionentsize	8
	.align		4
        /*0000*/ 	.word	0x00000000
	.align		4
        /*0004*/ 	.word	0xffffffff
	.align		4
        /*0008*/ 	.word	0x00000000
	.align		4
        /*000c*/ 	.word	0xfffffffe
	.align		4
        /*0010*/ 	.word	0x00000000
	.align		4
        /*0014*/ 	.word	0xfffffffd
	.align		4
        /*0018*/ 	.word	0x00000000
	.align		4
        /*001c*/ 	.word	0xfffffffc


//--------------------- .nv.constant4             --------------------------
	.section	.nv.constant4,"a",@progbits
	.align	8
	.align		8
.nv.constant4:
        /*0000*/ 	.dword	_ZN39_INTERNAL_28828585_4_k_cu_f1032644_45164cuda3std3__45__cpo5beginE
	.align		8
        /*0008*/ 	.dword	_ZN39_INTERNAL_28828585_4_k_cu_f1032644_45164cuda3std3__45__cpo3endE
	.align		8
        /*0010*/ 	.dword	_ZN39_INTERNAL_28828585_4_k_cu_f1032644_45164cuda3std3__45__cpo6cbeginE
	.align		8
        /*0018*/ 	.dword	_ZN39_INTERNAL_28828585_4_k_cu_f1032644_45164cuda3std3__45__cpo4cendE
	.align		8
        /*0020*/ 	.dword	_ZN39_INTERNAL_28828585_4_k_cu_f1032644_45164cuda3std3__441_GLOBAL__N__28828585_4_k_cu_f1032644_45166ignoreE
	.align		8
        /*0028*/ 	.dword	_ZN39_INTERNAL_28828585_4_k_cu_f1032644_45164cuda3std3__419piecewise_constructE
	.align		8
        /*0030*/ 	.dword	_ZN39_INTERNAL_28828585_4_k_cu_f1032644_45164cuda3std3__48in_placeE
	.align		8
        /*0038*/ 	.dword	_ZN39_INTERNAL_28828585_4_k_cu_f1032644_45164cuda3std6ranges3__45__cpo4swapE
	.align		8
        /*0040*/ 	.dword	_ZN39_INTERNAL_28828585_4_k_cu_f1032644_45164cuda3std6ranges3__45__cpo9iter_moveE
	.align		8
        /*0048*/ 	.dword	_ZN39_INTERNAL_28828585_4_k_cu_f1032644_45164cute7productE
	.align		8
        /*0050*/ 	.dword	_ZN39_INTERNAL_28828585_4_k_cu_f1032644_45164cute1_E


//--------------------- .text._ZN7cutlass13device_kernelINS_4gemm6kernel13GemmUniversalIN4cute5tupleIJiiiiEEENS1_10collective13CollectiveMmaINS1_37MainloopSm90TmaGmmaWarpSpecializedFP8ILi4ENS5_IJNS4_1CILi1EEENSA_ILi2EEESB_EEENS1_35KernelTmaWarpSpecializedCooperativeEEENS5_IJNSA_ILi256EEENSA_ILi128EEENSA_ILi32EEEEEENS_12float_e5m2_tENS5_IJlSB_lEEESK_SL_NS4_8TiledMMAINS4_8MMA_AtomIJNS4_4SM904GMMA31MMA_64x128x32_F32E5M2E5M2_SS_TNILNSP_7ScaleInE1ELSR_1EEEEEENS4_6LayoutINS5_IJSC_SB_SB_EEENS5_IJSB_NSA_ILi0EEESW_EEEEENS5_IJNS4_10UnderscoreESZ_SZ_EEEEENS4_23SM90_TMA_LOAD_MULTICASTENS4_14ComposedLayoutINS4_7SwizzleILi1ELi4ELi3EEENS4_18smem_ptr_flag_bitsILi8EEENSU_INS5_IJNSA_ILi8EEESI_EEENS5_IJSI_SB_EEEEEEEvNS4_8identityENS4_13SM90_TMA_LOADES1C_vS1D_EENS_8epilogue10collective6detail29Sm90TmaWarpSpecializedAdapterINS1H_15DefaultEpilogueISK_SL_SL_NS1G_6thread17LinearCombinationISK_Li1EffLNS1L_9ScaleType4KindE0ELNS_15FloatRoundStyleE2ESK_EENS1_15EpilogueDefaultEEEEEvvEEEEvNT_6ParamsE --------------------------
	.section	.text._ZN7cutlass13device_kernelINS_4gemm6kernel13GemmUniversalIN4cute5tupleIJiiiiEEENS1_10collective13CollectiveMmaINS1_37MainloopSm90TmaGmmaWarpSpecializedFP8ILi4ENS5_IJNS4_1CILi1EEENSA_ILi2EEESB_EEENS1_35KernelTmaWarpSpecializedCooperativeEEENS5_IJNSA_ILi256EEENSA_ILi128EEENSA_ILi32EEEEEENS_12float_e5m2_tENS5_IJlSB_lEEESK_SL_NS4_8TiledMMAINS4_8MMA_AtomIJNS4_4SM904GMMA31MMA_64x128x32_F32E5M2E5M2_SS_TNILNSP_7ScaleInE1ELSR_1EEEEEENS4_6LayoutINS5_IJSC_SB_SB_EEENS5_IJSB_NSA_ILi0EEESW_EEEEENS5_IJNS4_10UnderscoreESZ_SZ_EEEEENS4_23SM90_TMA_LOAD_MULTICASTENS4_14ComposedLayoutINS4_7SwizzleILi1ELi4ELi3EEENS4_18smem_ptr_flag_bitsILi8EEENSU_INS5_IJNSA_ILi8EEESI_EEENS5_IJSI_SB_EEEEEEEvNS4_8identityENS4_13SM90_TMA_LOADES1C_vS1D_EENS_8epilogue10collective6detail29Sm90TmaWarpSpecializedAdapterINS1H_15DefaultEpilogueISK_SL_SL_NS1G_6thread17LinearCombinationISK_Li1EffLNS1L_9ScaleType4KindE0ELNS_15FloatRoundStyleE2ESK_EENS1_15EpilogueDefaultEEEEEvvEEEEvNT_6ParamsE,"ax",@progbits
	.align	128
.text._ZN7cutlass13device_kernelINS_4gemm6kernel13GemmUniversalIN4cute5tupleIJiiiiEEENS1_10collective13CollectiveMmaINS1_37MainloopSm90TmaGmmaWarpSpecializedFP8ILi4ENS5_IJNS4_1CILi1EEENSA_ILi2EEESB_EEENS1_35KernelTmaWarpSpecializedCooperativeEEENS5_IJNSA_ILi256EEENSA_ILi128EEENSA_ILi32EEEEEENS_12float_e5m2_tENS5_IJlSB_lEEESK_SL_NS4_8TiledMMAINS4_8MMA_AtomIJNS4_4SM904GMMA31MMA_64x128x32_F32E5M2E5M2_SS_TNILNSP_7ScaleInE1ELSR_1EEEEEENS4_6LayoutINS5_IJSC_SB_SB_EEENS5_IJSB_NSA_ILi0EEESW_EEEEENS5_IJNS4_10UnderscoreESZ_SZ_EEEEENS4_23SM90_TMA_LOAD_MULTICASTENS4_14ComposedLayoutINS4_7SwizzleILi1ELi4ELi3EEENS4_18smem_ptr_flag_bitsILi8EEENSU_INS5_IJNSA_ILi8EEESI_EEENS5_IJSI_SB_EEEEEEEvNS4_8identityENS4_13SM90_TMA_LOADES1C_vS1D_EENS_8epilogue10collective6detail29Sm90TmaWarpSpecializedAdapterINS1H_15DefaultEpilogueISK_SL_SL_NS1G_6thread17LinearCombinationISK_Li1EffLNS1L_9ScaleType4KindE0ELNS_15FloatRoundStyleE2ESK_EENS1_15EpilogueDefaultEEEEEvvEEEEvNT_6ParamsE:
        .type           _ZN7cutlass13device_kernelINS_4gemm6kernel13GemmUniversalIN4cute5tupleIJiiiiEEENS1_10collective13CollectiveMmaINS1_37MainloopSm90TmaGmmaWarpSpecializedFP8ILi4ENS5_IJNS4_1CILi1EEENSA_ILi2EEESB_EEENS1_35KernelTmaWarpSpecializedCooperativeEEENS5_IJNSA_ILi256EEENSA_ILi128EEENSA_ILi32EEEEEENS_12float_e5m2_tENS5_IJlSB_lEEESK_SL_NS4_8TiledMMAINS4_8MMA_AtomIJNS4_4SM904GMMA31MMA_64x128x32_F32E5M2E5M2_SS_TNILNSP_7ScaleInE1ELSR_1EEEEEENS4_6LayoutINS5_IJSC_SB_SB_EEENS5_IJSB_NSA_ILi0EEESW_EEEEENS5_IJNS4_10UnderscoreESZ_SZ_EEEEENS4_23SM90_TMA_LOAD_MULTICASTENS4_14ComposedLayoutINS4_7SwizzleILi1ELi4ELi3EEENS4_18smem_ptr_flag_bitsILi8EEENSU_INS5_IJNSA_ILi8EEESI_EEENS5_IJSI_SB_EEEEEEEvNS4_8identityENS4_13SM90_TMA_LOADES1C_vS1D_EENS_8epilogue10collective6detail29Sm90TmaWarpSpecializedAdapterINS1H_15DefaultEpilogueISK_SL_SL_NS1G_6thread17LinearCombinationISK_Li1EffLNS1L_9ScaleType4KindE0ELNS_15FloatRoundStyleE2ESK_EENS1_15EpilogueDefaultEEEEEvvEEEEvNT_6ParamsE,@function
        .size           _ZN7cutlass13device_kernelINS_4gemm6kernel13GemmUniversalIN4cute5tupleIJiiiiEEENS1_10collective13CollectiveMmaINS1_37MainloopSm90TmaGmmaWarpSpecializedFP8ILi4ENS5_IJNS4_1CILi1EEENSA_ILi2EEESB_EEENS1_35KernelTmaWarpSpecializedCooperativeEEENS5_IJNSA_ILi256EEENSA_ILi128EEENSA_ILi32EEEEEENS_12float_e5m2_tENS5_IJlSB_lEEESK_SL_NS4_8TiledMMAINS4_8MMA_AtomIJNS4_4SM904GMMA31MMA_64x128x32_F32E5M2E5M2_SS_TNILNSP_7ScaleInE1ELSR_1EEEEEENS4_6LayoutINS5_IJSC_SB_SB_EEENS5_IJSB_NSA_ILi0EEESW_EEEEENS5_IJNS4_10UnderscoreESZ_SZ_EEEEENS4_23SM90_TMA_LOAD_MULTICASTENS4_14ComposedLayoutINS4_7SwizzleILi1ELi4ELi3EEENS4_18smem_ptr_flag_bitsILi8EEENSU_INS5_IJNSA_ILi8EEESI_EEENS5_IJSI_SB_EEEEEEEvNS4_8identityENS4_13SM90_TMA_LOADES1C_vS1D_EENS_8epilogue10collective6detail29Sm90TmaWarpSpecializedAdapterINS1H_15DefaultEpilogueISK_SL_SL_NS1G_6thread17LinearCombinationISK_Li1EffLNS1L_9ScaleType4KindE0ELNS_15FloatRoundStyleE2ESK_EENS1_15EpilogueDefaultEEEEEvvEEEEvNT_6ParamsE,(.L_x_332 - _ZN7cutlass13device_kernelINS_4gemm6kernel13GemmUniversalIN4cute5tupleIJiiiiEEENS1_10collective13CollectiveMmaINS1_37MainloopSm90TmaGmmaWarpSpecializedFP8ILi4ENS5_IJNS4_1CILi1EEENSA_ILi2EEESB_EEENS1_35KernelTmaWarpSpecializedCooperativeEEENS5_IJNSA_ILi256EEENSA_ILi128EEENSA_ILi32EEEEEENS_12float_e5m2_tENS5_IJlSB_lEEESK_SL_NS4_8TiledMMAINS4_8MMA_AtomIJNS4_4SM904GMMA31MMA_64x128x32_F32E5M2E5M2_SS_TNILNSP_7ScaleInE1ELSR_1EEEEEENS4_6LayoutINS5_IJSC_SB_SB_EEENS5_IJSB_NSA_ILi0EEESW_EEEEENS5_IJNS4_10UnderscoreESZ_SZ_EEEEENS4_23SM90_TMA_LOAD_MULTICASTENS4_14ComposedLayoutINS4_7SwizzleILi1ELi4ELi3EEENS4_18smem_ptr_flag_bitsILi8EEENSU_INS5_IJNSA_ILi8EEESI_EEENS5_IJSI_SB_EEEEEEEvNS4_8identityENS4_13SM90_TMA_LOADES1C_vS1D_EENS_8epilogue10collective6detail29Sm90TmaWarpSpecializedAdapterINS1H_15DefaultEpilogueISK_SL_SL_NS1G_6thread17LinearCombinationISK_Li1EffLNS1L_9ScaleType4KindE0ELNS_15FloatRoundStyleE2ESK_EENS1_15EpilogueDefaultEEEEEvvEEEEvNT_6ParamsE)
        .other          _ZN7cutlass13device_kernelINS_4gemm6kernel13GemmUniversalIN4cute5tupleIJiiiiEEENS1_10collective13CollectiveMmaINS1_37MainloopSm90TmaGmmaWarpSpecializedFP8ILi4ENS5_IJNS4_1CILi1EEENSA_ILi2EEESB_EEENS1_35KernelTmaWarpSpecializedCooperativeEEENS5_IJNSA_ILi256EEENSA_ILi128EEENSA_ILi32EEEEEENS_12float_e5m2_tENS5_IJlSB_lEEESK_SL_NS4_8TiledMMAINS4_8MMA_AtomIJNS4_4SM904GMMA31MMA_64x128x32_F32E5M2E5M2_SS_TNILNSP_7ScaleInE1ELSR_1EEEEEENS4_6LayoutINS5_IJSC_SB_SB_EEENS5_IJSB_NSA_ILi0EEESW_EEEEENS5_IJNS4_10UnderscoreESZ_SZ_EEEEENS4_23SM90_TMA_LOAD_MULTICASTENS4_14ComposedLayoutINS4_7SwizzleILi1ELi4ELi3EEENS4_18smem_ptr_flag_bitsILi8EEENSU_INS5_IJNSA_ILi8EEESI_EEENS5_IJSI_SB_EEEEEEEvNS4_8identityENS4_13SM90_TMA_LOADES1C_vS1D_EENS_8epilogue10collective6detail29Sm90TmaWarpSpecializedAdapterINS1H_15DefaultEpilogueISK_SL_SL_NS1G_6thread17LinearCombinationISK_Li1EffLNS1L_9ScaleType4KindE0ELNS_15FloatRoundStyleE2ESK_EENS1_15EpilogueDefaultEEEEEvvEEEEvNT_6ParamsE,@"STO_CUDA_ENTRY STV_DEFAULT"
_ZN7cutlass13device_kernelINS_4gemm6kernel13GemmUniversalIN4cute5tupleIJiiiiEEENS1_10collective13CollectiveMmaINS1_37MainloopSm90TmaGmmaWarpSpecializedFP8ILi4ENS5_IJNS4_1CILi1EEENSA_ILi2EEESB_EEENS1_35KernelTmaWarpSpecializedCooperativeEEENS5_IJNSA_ILi256EEENSA_ILi128EEENSA_ILi32EEEEEENS_12float_e5m2_tENS5_IJlSB_lEEESK_SL_NS4_8TiledMMAINS4_8MMA_AtomIJNS4_4SM904GMMA31MMA_64x128x32_F32E5M2E5M2_SS_TNILNSP_7ScaleInE1ELSR_1EEEEEENS4_6LayoutINS5_IJSC_SB_SB_EEENS5_IJSB_NSA_ILi0EEESW_EEEEENS5_IJNS4_10UnderscoreESZ_SZ_EEEEENS4_23SM90_TMA_LOAD_MULTICASTENS4_14ComposedLayoutINS4_7SwizzleILi1ELi4ELi3EEENS4_18smem_ptr_flag_bitsILi8EEENSU_INS5_IJNSA_ILi8EEESI_EEENS5_IJSI_SB_EEEEEEEvNS4_8identityENS4_13SM90_TMA_LOADES1C_vS1D_EENS_8epilogue10collective6detail29Sm90TmaWarpSpecializedAdapterINS1H_15DefaultEpilogueISK_SL_SL_NS1G_6thread17LinearCombinationISK_Li1EffLNS1L_9ScaleType4KindE0ELNS_15FloatRoundStyleE2ESK_EENS1_15EpilogueDefaultEEEEEvvEEEEvNT_6ParamsE:
[----:B------:R-:W0:Y:S02]  /*0000*/  LDC R1, c[0x0][0x28] ;  /* 0x00000a00ff017b82 */ /* 0x000e240000000800 */
[----:B0-----:R-:W-:Y:S01]  /*0010*/  VIADD R1, R1, 0xffffff00 ;  /* 0xffffff0001017836 */ /* 0x001fe20000000000 */
[----:B------:R-:W0:Y:S01]  /*0020*/  S2R R5, SR_TID.X ;  /* 0x0000000000057919 */ /* 0x000e220000002100 */
[----:B------:R-:W-:Y:S01]  /*0030*/  ELECT P0, URZ, PT ;  /* 0x00000000003f782f */ /* 0x000fe20003800000 */
[----:B------:R-:W-:Y:S01]  /*0040*/  BSSY B0, `(.L_x_0) ;  /* 0x0000015000007945 */ /* 0x000fe20003800000 */
[--C-:B0-----:R-:W-:Y:S02]  /*0050*/  SHF.R.U32.HI R0, RZ, 0x5, R5.reuse ;  /* 0x00000005ff007819 */ /* 0x101fe40000011605 */
[----:B------:R-:W-:-:S03]  /*0060*/  SHF.R.U32.HI R2, RZ, 0x7, R5 ;  /* 0x00000007ff027819 */ /* 0x000fc60000011605 */
[----:B------:R-:W0:Y:S04]  /*0070*/  SHFL.IDX PT, R3, R0, RZ, 0x1f ;  /* 0x00001fff00037589 */ /* 0x000e2800000e0000 */
[----:B------:R-:W1:Y:S01]  /*0080*/  SHFL.IDX PT, R2, R2, RZ, 0x1f ;  /* 0x00001fff02027589 */ /* 0x000e6200000e0000 */
[----:B0-----:R-:W-:Y:S02]  /*0090*/  R2UR UR4, R3 ;  /* 0x00000000030472ca */ /* 0x001fe400000e0000 */
[----:B-1----:R-:W-:-:S11]  /*00a0*/  R2UR UR6, R2 ;  /* 0x00000000020672ca */ /* 0x002fd600000e0000 */
[----:B------:R-:W-:Y:S02]  /*00b0*/  USHF.R.S32.HI UR5, URZ, 0x1f, UR4 ;  /* 0x0000001f3f057899 */ /* 0x000fe40008011404 */
[----:B------:R-:W-:Y:S02]  /*00c0*/  ISETP.NE.OR P0, PT, RZ, UR4, !P0 ;  /* 0x00000004ff007c0c */ /* 0x000fe4000c705670 */
[----:B------:R-:W-:-:S04]  /*00d0*/  ULEA.HI UR5, UR5, UR4, URZ, 0x2 ;  /* 0x0000000405057291 */ /* 0x000fc8000f8f103f */
[----:B------:R-:W-:-:S04]  /*00e0*/  ULOP3.LUT UR5, UR5, 0xfffffffc, URZ, 0xc0, !UPT ;  /* 0xfffffffc05057892 */ /* 0x000fc8000f8ec03f */
[----:B------:R-:W-:-:S03]  /*00f0*/  UIADD3 UR8, UR4, -UR5, URZ ;  /* 0x8000000504087290 */ /* 0x000fc6000fffe03f */
[----:B------:R-:W-:Y:S09]  /*0100*/  @P0 BRA `(.L_x_1) ;  /* 0x0000000000200947 */ /* 0x000ff20003800000 */
[----:B------:R-:W-:Y:S02]  /*0110*/  ULDC.64 UR4, c[0x0][0x198] ;  /* 0x0000660000047ab9 */ /* 0x000fe40000000a00 */
[----:B------:R-:W-:Y:S02]  /*0120*/  UIADD3 UR10, UP0, UR4, 0xf0, URZ ;  /* 0x000000f0040a7890 */ /* 0x000fe4000ff1e03f */
[----:B------:R-:W-:Y:S02]  /*0130*/  UIADD3 UR4, UP1, UR4, 0x1f0, URZ ;  /* 0x000001f004047890 */ /* 0x000fe4000ff3e03f */
[----:B------:R-:W-:Y:S02]  /*0140*/  UIADD3.X UR11, URZ, UR5, URZ, UP0, !UPT ;  /* 0x000000053f0b7290 */ /* 0x000fe400087fe43f */
[----:B------:R-:W-:-:S07]  /*0150*/  UIADD3.X UR5, URZ, UR5, URZ, UP1, !UPT ;  /* 0x000000053f057290 */ /* 0x000fce0008ffe43f */
[----:B------:R0:W-:Y:S02]  /*0160*/  UTMACCTL.PF [UR10] ;  /* 0x000000000a0079b9 */ /* 0x0001e40008040000 */
[----:B------:R0:W-:Y:S02]  /*0170*/  UTMACCTL.PF [UR4] ;  /* 0x00000000040079b9 */ /* 0x0001e40008040000 */
[----:B0-----:R-:W-:Y:S01]  /*0180*/  NOP ;  /* 0x0000000000007918 */ /* 0x001fe20000000000 */
.L_x_1:
[----:B------:R-:W-:Y:S05]  /*0190*/  BSYNC B0 ;  /* 0x0000000000007941 */ /* 0x000fea0003800000 */
.L_x_0:
[----:B------:R-:W0:Y:S01]  /*01a0*/  SHFL.IDX PT, R3, R0, RZ, 0x1f ;  /* 0x00001fff00037589 */ /* 0x000e2200000e0000 */
[----:B------:R-:W-:Y:S01]  /*01b0*/  UISETP.NE.AND UP0, UPT, UR8, 0x3, UPT ;  /* 0x000000030800788c */ /* 0x000fe2000bf05270 */
[----:B------:R-:W-:Y:S01]  /*01c0*/  ISETP.NE.AND P2, PT, RZ, UR6, PT ;  /* 0x00000006ff007c0c */ /* 0x000fe2000bf45270 */
[----:B------:R-:W-:Y:S02]  /*01d0*/  UIADD3 UR10, UR6, -0x1, URZ ;  /* 0xffffffff060a7890 */ /* 0x000fe4000fffe03f */
[----:B------:R-:W-:Y:S02]  /*01e0*/  UISETP.EQ.OR UP0, UPT, UR8, URZ, !UP0 ;  /* 0x0000003f0800728c */ /* 0x000fe4000c702670 */
[----:B------:R-:W-:Y:S02]  /*01f0*/  UISETP.GE.U32.AND UP1, UPT, UR10, 0x2, UPT ;  /* 0x000000020a00788c */ /* 0x000fe4000bf26070 */
[----:B------:R-:W-:-:S04]  /*0200*/  UISETP.EQ.AND UP0, UPT, UR6, URZ, UP0 ;  /* 0x0000003f0600728c */ /* 0x000fc80008702270 */
[----:B------:R-:W-:-:S04]  /*0210*/  USEL UR13, URZ, 0x1, !UP0 ;  /* 0x000000013f0d7887 */ /* 0x000fc8000c000000 */
[----:B------:R-:W-:Y:S01]  /*0220*/  USEL UR13, UR13, 0x2, UP1 ;  /* 0x000000020d0d7887 */ /* 0x000fe20008800000 */
[----:B0-----:R-:W-:-:S13]  /*0230*/  ISETP.NE.AND P0, PT, R3, RZ, PT ;  /* 0x000000ff0300720c */ /* 0x001fda0003f05270 */
[----:B------:R-:W-:Y:S05]  /*0240*/  @P0 BRA `(.L_x_2) ;  /* 0x0000000000580947 */ /* 0x000fea0003800000 */
[----:B------:R-:W0:Y:S01]  /*0250*/  S2UR UR9, SR_CgaCtaId ;  /* 0x00000000000979c3 */ /* 0x000e220000008800 */
[----:B------:R-:W-:Y:S01]  /*0260*/  UMOV UR4, 0x400 ;  /* 0x0000040000047882 */ /* 0x000fe20000000000 */
[----:B------:R-:W-:Y:S01]  /*0270*/  UMOV UR5, 0x1 ;  /* 0x0000000100057882 */ /* 0x000fe20000000000 */
[----:B------:R-:W-:Y:S01]  /*0280*/  UMOV UR6, 0x4 ;  /* 0x0000000400067882 */ /* 0x000fe20000000000 */
[----:B------:R-:W-:Y:S01]  /*0290*/  ELECT P0, URZ, PT ;  /* 0x00000000003f782f */ /* 0x000fe20003800000 */
[----:B------:R-:W-:-:S04]  /*02a0*/  UIADD3 UR6, -UR6, 0x100000, URZ ;  /* 0x0010000006067890 */ /* 0x000fc8000fffe13f */
[----:B------:R-:W-:Y:S02]  /*02b0*/  USHF.L.U32 UR7, UR6, 0xb, URZ ;  /* 0x0000000b06077899 */ /* 0x000fe4000800063f */
[----:B------:R-:W-:Y:S02]  /*02c0*/  USHF.L.U32 UR6, UR6, 0x1, URZ ;  /* 0x0000000106067899 */ /* 0x000fe4000800063f */
[----:B0-----:R-:W-:Y:S02]  /*02d0*/  ULEA UR9, UR9, UR4, 0x18 ;  /* 0x0000000409097291 */ /* 0x001fe4000f8ec03f */
[----:B------:R-:W-:-:S04]  /*02e0*/  UIADD3 UR4, -UR5, 0x100000, URZ ;  /* 0x0010000005047890 */ /* 0x000fc8000fffe13f */
[----:B------:R-:W-:Y:S02]  /*02f0*/  USHF.L.U32 UR5, UR4, 0xb, URZ ;  /* 0x0000000b04057899 */ /* 0x000fe4000800063f */
[----:B------:R-:W-:Y:S01]  /*0300*/  USHF.L.U32 UR4, UR4, 0x1, URZ ;  /* 0x0000000104047899 */ /* 0x000fe2000800063f */
[----:B------:R-:W0:Y:S11]  /*0310*/  FENCE.VIEW.ASYNC.S ;  /* 0x00000000000073c6 */ /* 0x000e360000000000 */
[----:B0-----:R0:W1:Y:S01]  /*0320*/  SYNCS.EXCH.64 URZ, [UR9], UR4 ;  /* 0x00000004093f75b2 */ /* 0x0010620008000100 */
[----:B------:R0:W2:Y:S01]  /*0330*/  SYNCS.EXCH.64 URZ, [UR9+0x20], UR6 ;  /* 0x00002006093f75b2 */ /* 0x0000a20008000100 */
[----:B------:R0:W3:Y:S01]  /*0340*/  SYNCS.EXCH.64 URZ, [UR9+0x8], UR4 ;  /* 0x00000804093f75b2 */ /* 0x0000e20008000100 */
[----:B------:R0:W4:Y:S01]  /*0350*/  SYNCS.EXCH.64 URZ, [UR9+0x28], UR6 ;  /* 0x00002806093f75b2 */ /* 0x0001220008000100 */
[----:B------:R0:W0:Y:S01]  /*0360*/  SYNCS.EXCH.64 URZ, [UR9+0x10], UR4 ;  /* 0x00001004093f75b2 */ /* 0x0000220008000100 */
[----:B------:R0:W0:Y:S01]  /*0370*/  SYNCS.EXCH.64 URZ, [UR9+0x30], UR6 ;  /* 0x00003006093f75b2 */ /* 0x0000220008000100 */
[----:B------:R0:W0:Y:S01]  /*0380*/  SYNCS.EXCH.64 URZ, [UR9+0x18], UR4 ;  /* 0x00001804093f75b2 */ /* 0x0000220008000100 */
[----:B------:R0:W0:Y:S01]  /*0390*/  SYNCS.EXCH.64 URZ, [UR9+0x38], UR6 ;  /* 0x00003806093f75b2 */ /* 0x0000220008000100 */
[----:B------:R-:W-:Y:S01]  /*03a0*/  NOP ;  /* 0x0000000000007918 */ /* 0x000fe20000000000 */
.L_x_2:
[----:B------:R-:W-:Y:S01]  /*03b0*/  SHF.R.S32.HI R4, RZ, 0x1f, R5 ;  /* 0x0000001fff047819 */ /* 0x000fe20000011405 */
[----:B------:R-:W5:Y:S01]  /*03c0*/  SHFL.IDX PT, R0, R0, RZ, 0x1f ;  /* 0x00001fff00007589 */ /* 0x000f6200000e0000 */
[----:B------:R-:W-:Y:S01]  /*03d0*/  ELECT P0, URZ, PT ;  /* 0x00000000003f782f */ /* 0x000fe20003800000 */
[----:B0-----:R-:W0:Y:S01]  /*03e0*/  S2UR UR9, SR_CTAID.X ;  /* 0x00000000000979c3 */ /* 0x001e220000002500 */
[----:B------:R-:W-:Y:S01]  /*03f0*/  LEA.HI R4, R4, R5, RZ, 0x7 ;  /* 0x0000000504047211 */ /* 0x000fe200078f38ff */
[----:B------:R-:W1:Y:S01]  /*0400*/  S2R R2, SR_CTAID.Y ;  /* 0x0000000000027919 */ /* 0x000e620000002600 */
[----:B------:R-:W-:Y:S01]  /*0410*/  SHF.R.S32.HI R6, RZ, 0x1f, R3 ;  /* 0x0000001fff067819 */ /* 0x000fe20000011403 */
[----:B------:R-:W-:Y:S01]  /*0420*/  ULDC UR4, c[0x0][0x154] ;  /* 0x0000550000047ab9 */ /* 0x000fe20000000800 */
[----:B------:R-:W-:Y:S01]  /*0430*/  LOP3.LUT R4, R4, 0xffffff80, RZ, 0xc0, !PT ;  /* 0xffffff8004047812 */ /* 0x000fe200078ec0ff */
[----:B------:R-:W-:Y:S01]  /*0440*/  NOP ;  /* 0x0000000000007918 */ /* 0x000fe20000000000 */
[----:B------:R-:W-:Y:S01]  /*0450*/  LEA.HI R6, R6, R3, RZ, 0x2 ;  /* 0x0000000306067211 */ /* 0x000fe200078f10ff */
[----:B------:R-:W2:Y:S01]  /*0460*/  LDC R11, c[0x0][0x148] ;  /* 0x00005200ff0b7b82 */ /* 0x000ea20000000800 */
[----:B------:R-:W-:Y:S01]  /*0470*/  NOP ;  /* 0x0000000000007918 */ /* 0x000fe20000000000 */
[----:B------:R-:W-:Y:S01]  /*0480*/  IMAD.IADD R4, R5, 0x1, -R4 ;  /* 0x0000000105047824 */ /* 0x000fe200078e0a04 */
[----:B------:R-:W-:-:S04]  /*0490*/  LOP3.LUT R6, R6, 0x3ffffffc, RZ, 0xc0, !PT ;  /* 0x3ffffffc06067812 */ /* 0x000fc800078ec0ff */
[----:B------:R-:W-:Y:S01]  /*04a0*/  SHF.R.S32.HI R5, RZ, 0x1f, R4 ;  /* 0x0000001fff057819 */ /* 0x000fe20000011404 */
[----:B------:R-:W-:Y:S01]  /*04b0*/  IMAD.IADD R6, R3, 0x1, -R6 ;  /* 0x0000000103067824 */ /* 0x000fe200078e0a06 */
[----:B------:R-:W3:Y:S02]  /*04c0*/  LDC R8, c[0x0][0x144] ;  /* 0x00005100ff087b82 */ /* 0x000ee40000000800 */
[----:B------:R-:W-:Y:S02]  /*04d0*/  LEA.HI R5, R5, R4, RZ, 0x3 ;  /* 0x0000000405057211 */ /* 0x000fe400078f18ff */
[----:B-----5:R-:W-:Y:S02]  /*04e0*/  ISETP.NE.OR P0, PT, R0, RZ, !P0 ;  /* 0x000000ff0000720c */ /* 0x020fe40004705670 */
[--C-:B------:R-:W-:Y:S02]  /*04f0*/  SHF.R.S32.HI R0, RZ, 0x3, R5.reuse ;  /* 0x00000003ff007819 */ /* 0x100fe40000011405 */
[----:B------:R-:W-:-:S04]  /*0500*/  SHF.R.S32.HI R5, RZ, 0x1f, R5 ;  /* 0x0000001fff057819 */ /* 0x000fc80000011405 */
[----:B------:R-:W-:-:S04]  /*0510*/  LEA.HI R5, R5, R0, RZ, 0x2 ;  /* 0x0000000005057211 */ /* 0x000fc800078f10ff */
[----:B------:R-:W-:Y:S01]  /*0520*/  LOP3.LUT R5, R5, 0xfffffffc, RZ, 0xc0, !PT ;  /* 0xfffffffc05057812 */ /* 0x000fe200078ec0ff */
[----:B------:R-:W-:Y:S01]  /*0530*/  VOTEU.ALL UP0, P0 ;  /* 0x00000000003f7886 */ /* 0x000fe20000000000 */
[----:B-1----:R-:W-:Y:S01]  /*0540*/  I2FP.F32.U32 R7, R2 ;  /* 0x0000000200077245 */ /* 0x002fe20000201000 */
[----:B------:R-:W-:Y:S02]  /*0550*/  VOTEU.ALL UP1, P0 ;  /* 0x00000000003f7886 */ /* 0x000fe40000020000 */
[----:B------:R-:W-:Y:S01]  /*0560*/  IMAD.IADD R5, R0, 0x1, -R5 ;  /* 0x0000000100057824 */ /* 0x000fe200078e0a05 */
[----:B------:R-:W1:Y:S01]  /*0570*/  @!UP0 S2UR UR7, SR_CgaCtaId ;  /* 0x00000000000789c3 */ /* 0x000e620000008800 */
[----:B0-----:R-:W-:Y:S01]  /*0580*/  I2FP.F32.U32 R0, UR9 ;  /* 0x0000000900007c45 */ /* 0x001fe20008201000 */
[----:B------:R-:W-:Y:S01]  /*0590*/  FMUL R9, R7, UR4 ;  /* 0x0000000407097c20 */ /* 0x000fe20008400000 */
[----:B------:R-:W-:Y:S01]  /*05a0*/  IMAD R5, R6, 0x4, R5 ;  /* 0x0000000406057824 */ /* 0x000fe200078e0205 */
[----:B------:R-:W-:Y:S01]  /*05b0*/  ULDC UR4, c[0x0][0x150] ;  /* 0x0000540000047ab9 */ /* 0x000fe20000000800 */
[----:B------:R-:W-:Y:S01]  /*05c0*/  @!UP0 UMOV UR6, 0x400 ;  /* 0x0000040000068882 */ /* 0x000fe20000000000 */
[----:B------:R-:W-:Y:S01]  /*05d0*/  FMUL R7, R0, UR4 ;  /* 0x0000000400077c20 */ /* 0x000fe20008400000 */
[----:B------:R-:W-:Y:S01]  /*05e0*/  IMAD.SHL.U32 R0, R5, 0x4, RZ ;  /* 0x0000000405007824 */ /* 0x000fe200078e00ff */
[----:B------:R-:W0:Y:S01]  /*05f0*/  LDC R6, c[0x0][0x140] ;  /* 0x00005000ff067b82 */ /* 0x000e220000000800 */
[----:B------:R-:W5:Y:S01]  /*0600*/  F2I.U32.TRUNC.NTZ R9, R9 ;  /* 0x0000000900097305 */ /* 0x000f62000020f000 */
[----:B------:R-:W-:-:S02]  /*0610*/  UMOV UR4, 0x20 ;  /* 0x0000002000047882 */ /* 0x000fc40000000000 */
[----:B------:R-:W-:Y:S01]  /*0620*/  LOP3.LUT R10, R5, 0xc, R0, 0x78, !PT ;  /* 0x0000000c050a7812 */ /* 0x000fe200078e7800 */
[----:B------:R-:W-:-:S04]  /*0630*/  @!UP0 UIADD3 UR4, -UR4, 0x100000, URZ ;  /* 0x0010000004048890 */ /* 0x000fc8000fffe13f */
[----:B------:R-:W-:Y:S02]  /*0640*/  @!UP0 USHF.L.U32 UR5, UR4, 0xb, URZ ;  /* 0x0000000b04058899 */ /* 0x000fe4000800063f */
[----:B------:R-:W-:Y:S01]  /*0650*/  @!UP0 USHF.L.U32 UR4, UR4, 0x1, URZ ;  /* 0x0000000104048899 */ /* 0x000fe2000800063f */
[----:B------:R-:W4:Y:S01]  /*0660*/  F2I.U32.TRUNC.NTZ R7, R7 ;  /* 0x0000000700077305 */ /* 0x000f22000020f000 */
[----:B------:R0:W-:Y:S01]  /*0670*/  STL [R1+0x78], R10 ;  /* 0x0000780a01007387 */ /* 0x0001e20000100800 */
[----:B-----5:R-:W-:Y:S01]  /*0680*/  IMAD.MOV R12, RZ, RZ, -R9 ;  /* 0x000000ffff0c7224 */ /* 0x020fe200078e0a09 */
[----:B-1----:R-:W-:Y:S01]  /*0690*/  @!UP0 ULEA UR6, UR7, UR6, 0x18 ;  /* 0x0000000607068291 */ /* 0x002fe2000f8ec03f */
[----:B------:R-:W-:Y:S02]  /*06a0*/  VOTEU.ALL UP0, P0 ;  /* 0x00000000003f7886 */ /* 0x000fe40000000000 */
[----:B--2---:R-:W-:Y:S01]  /*06b0*/  IMAD R5, R11, R12, R2 ;  /* 0x0000000c0b057224 */ /* 0x004fe200078e0202 */
[----:B------:R-:W-:-:S02]  /*06c0*/  LOP3.LUT P0, RZ, R4, 0x7, RZ, 0xc0, !PT ;  /* 0x0000000704ff7812 */ /* 0x000fc4000780c0ff */
[----:B0-----:R-:W-:Y:S01]  /*06d0*/  ISETP.EQ.U32.AND P3, PT, R6, 0x1, PT ;  /* 0x000000010600780c */ /* 0x001fe20003f62070 */
[----:B----4-:R-:W-:Y:S01]  /*06e0*/  IMAD.MOV R7, RZ, RZ, -R7 ;  /* 0x000000ffff077224 */ /* 0x010fe200078e0a07 */
[----:B------:R-:W-:Y:S02]  /*06f0*/  ISETP.NE.AND P1, PT, R5, R10, PT ;  /* 0x0000000a0500720c */ /* 0x000fe40003f25270 */
[----:B------:R-:W-:Y:S01]  /*0700*/  ISETP.LT.U32.AND P0, PT, R10, 0x2, !P0 ;  /* 0x000000020a00780c */ /* 0x000fe20004701070 */
[----:B---3--:R-:W-:Y:S01]  /*0710*/  IMAD R0, R8, R7, UR9 ;  /* 0x0000000908007e24 */ /* 0x008fe2000f8e0207 */
[----:B------:R-:W0:Y:S02]  /*0720*/  FENCE.VIEW.ASYNC.S ;  /* 0x00000000000073c6 */ /* 0x000e240000000000 */
[----:B0-----:R0:W1:Y:S02]  /*0730*/  @!UP0 SYNCS.EXCH.64 URZ, [UR6+0x50], UR4 ;  /* 0x00005004063f85b2 */ /* 0x0010640008000100 */
[----:B------:R-:W-:-:S04]  /*0740*/  ISETP.EQ.OR P1, PT, R0, RZ, !P1 ;  /* 0x000000ff0000720c */ /* 0x000fc80004f22670 */
[----:B------:R-:W-:Y:S01]  /*0750*/  PLOP3.LUT P0, PT, P0, P1, PT, 0x80, 0x0 ;  /* 0x000000000000781c */ /* 0x000fe20000703070 */
[----:B------:R0:W2:Y:S01]  /*0760*/  @!UP1 SYNCS.EXCH.64 URZ, [UR6+0x58], UR4 ;  /* 0x00005804063f95b2 */ /* 0x0000a20008000100 */
[----:B------:R-:W-:Y:S01]  /*0770*/  NOP ;  /* 0x0000000000007918 */ /* 0x000fe20000000000 */
[----:B------:R-:W-:Y:S10]  /*0780*/  @!P3 BRA `(.L_x_3) ;  /* 0x000000000008b947 */ /* 0x000ff40003800000 */
[----:B-12---:R-:W-:Y:S01]  /*0790*/  UCGABAR_ARV ;  /* 0x00000000000079c7 */ /* 0x006fe20008000000 */
[----:B------:R-:W-:Y:S05]  /*07a0*/  BRA `(.L_x_4) ;  /* 0x0000000000047947 */ /* 0x000fea0003800000 */
.L_x_3:
[----:B-12---:R-:W-:Y:S01]  /*07b0*/  NOP ;  /* 0x0000000000007918 */ /* 0x006fe20000000000 */
.L_x_4:
[----:B------:R-:W1:Y:S01]  /*07c0*/  LDC R3, c[0x0][0x65c] ;  /* 0x00019700ff037b82 */ /* 0x000e620000000800 */
[----:B------:R-:W-:Y:S02]  /*07d0*/  IMAD.U32 R4, RZ, RZ, UR9 ;  /* 0x00000009ff047e24 */ /* 0x000fe4000f8e00ff */
[----:B------:R-:W-:Y:S01]  /*07e0*/  IMAD.MOV.U32 R5, RZ, RZ, RZ ;  /* 0x000000ffff057224 */ /* 0x000fe200078e00ff */
[----:B-1----:R-:W-:-:S13]  /*07f0*/  ISETP.NE.AND P4, PT, R3, 0x1, PT ;  /* 0x000000010300780c */ /* 0x002fda0003f85270 */
[----:B------:R-:W1:Y:S01]  /*0800*/  @P4 LDC R7, c[0x0][0x10] ;  /* 0x00000400ff074b82 */ /* 0x000e620000000800 */
[----:B------:R-:W-:Y:S02]  /*0810*/  @P4 IMAD.MOV.U32 R3, RZ, RZ, RZ ;  /* 0x000000ffff034224 */ /* 0x000fe400078e00ff */
[----:B------:R-:W-:-:S05]  /*0820*/  @P4 IMAD.MOV.U32 R13, RZ, RZ, RZ ;  /* 0x000000ffff0d4224 */ /* 0x000fca00078e00ff */
[----:B------:R-:W2:Y:S01]  /*0830*/  @!P4 LDC R9, c[0x0][0xc] ;  /* 0x00000300ff09cb82 */ /* 0x000ea20000000800 */
[----:B-1----:R-:W-:-:S04]  /*0840*/  @P4 IMAD.WIDE.U32 R6, R7, UR9, R2 ;  /* 0x0000000907064c25 */ /* 0x002fc8000f8e0002 */
[----:B------:R-:W-:Y:S02]  /*0850*/  @P4 IMAD.MOV.U32 R19, RZ, RZ, R6 ;  /* 0x000000ffff134224 */ /* 0x000fe400078e0006 */
[----:B------:R-:W-:Y:S02]  /*0860*/  @P4 IMAD.IADD R23, R7, 0x1, R13 ;  /* 0x0000000107174824 */ /* 0x000fe400078e020d */
[----:B--2---:R-:W-:-:S04]  /*0870*/  @!P4 IMAD.WIDE.U32 R4, R2, R9, R4 ;  /* 0x000000090204c225 */ /* 0x004fc800078e0004 */
[----:B------:R-:W-:Y:S02]  /*0880*/  @!P4 IMAD.MOV.U32 R19, RZ, RZ, R4 ;  /* 0x000000ffff13c224 */ /* 0x000fe400078e0004 */
[----:B------:R-:W-:-:S03]  /*0890*/  @!P4 IMAD.MOV.U32 R23, RZ, RZ, R5 ;  /* 0x000000ffff17c224 */ /* 0x000fc600078e0005 */
[----:B------:R1:W-:Y:S04]  /*08a0*/  STL [R1+0x80], R19 ;  /* 0x0000801301007387 */ /* 0x0003e80000100800 */
[----:B------:R1:W-:Y:S01]  /*08b0*/  STL [R1+0x7c], R23 ;  /* 0x00007c1701007387 */ /* 0x0003e20000100800 */
[----:B------:R-:W-:Y:S05]  /*08c0*/  @!P3 BRA `(.L_x_5) ;  /* 0x00000000000cb947 */ /* 0x000fea0003800000 */
[----:B------:R-:W-:Y:S01]  /*08d0*/  UCGABAR_WAIT ;  /* 0x0000000000007dc7 */ /* 0x000fe20008000000 */
[----:B------:R-:W-:Y:S01]  /*08e0*/  CCTL.IVALL ;  /* 0x00000000ff00798f */ /* 0x000fe20002000000 */
[----:B------:R-:W-:Y:S05]  /*08f0*/  BRA `(.L_x_6) ;  /* 0x0000000000047947 */ /* 0x000fea0003800000 */
.L_x_5:
[----:B------:R-:W-:Y:S06]  /*0900*/  BAR.SYNC.DEFER_BLOCKING 0x0 ;  /* 0x0000000000007b1d */ /* 0x000fec0000010000 */
.L_x_6:
[----:B------:R-:W-:Y:S05]  /*0910*/  @!P2 BRA `(.L_x_7) ;  /* 0x000000e000d4a947 */ /* 0x000fea0003800000 */
[----:B------:R-:W-:-:S06]  /*0920*/  UISETP.GT.U32.AND UP0, UPT, UR10, 0x1, UPT ;  /* 0x000000010a00788c */ /* 0x000fcc000bf04070 */
[----:B------:R-:W-:-:S13]  /*0930*/  PLOP3.LUT P1, PT, PT, PT, UP0, 0x80, 0x0 ;  /* 0x000000000000781c */ /* 0x000fda0003f2f008 */
[----:B0-----:R-:W-:Y:S05]  /*0940*/  @P1 EXIT ;  /* 0x000000000000194d */ /* 0x001fea0003800000 */
[----:B------:R-:W-:Y:S01]  /*0950*/  IMAD.MOV.U32 R6, RZ, RZ, -0x1 ;  /* 0xffffffffff067424 */ /* 0x000fe200078e00ff */
[----:B------:R-:W-:Y:S01]  /*0960*/  ULDC.64 UR4, c[0x0][0x650] ;  /* 0x0001940000047ab9 */ /* 0x000fe20000000a00 */
[----:B------:R-:W-:Y:S01]  /*0970*/  IMAD.MOV.U32 R5, RZ, RZ, -0x1 ;  /* 0xffffffffff057424 */ /* 0x000fe200078e00ff */
[----:B------:R-:W-:Y:S01]  /*0980*/  ISETP.GE.U32.AND P1, PT, R19, UR4, PT ;  /* 0x0000000413007c0c */ /* 0x000fe2000bf26070 */
[----:B------:R-:W-:Y:S01]  /*0990*/  UMOV UR22, 0xffffffff ;  /* 0xffffffff00167882 */ /* 0x000fe20000000000 */
[----:B------:R0:W-:Y:S01]  /*09a0*/  STL [R1+0x88], R6 ;  /* 0x0000880601007387 */ /* 0x0001e20000100800 */
[----:B------:R-:W-:Y:S02]  /*09b0*/  PRMT R4, RZ, 0x7610, R4 ;  /* 0x00007610ff047816 */ /* 0x000fe40000000004 */
[----:B------:R-:W-:Y:S01]  /*09c0*/  ISETP.GE.U32.AND.EX P1, PT, R23, UR5, PT, P1 ;  /* 0x0000000517007c0c */ /* 0x000fe2000bf26110 */
[----:B------:R0:W-:-:S12]  /*09d0*/  STL [R1+0x84], R5 ;  /* 0x0000840501007387 */ /* 0x0001d80000100800 */
[----:B0-----:R-:W-:Y:S05]  /*09e0*/  @P1 BRA `(.L_x_8) ;  /* 0x0000000400381947 */ /* 0x001fea0003800000 */
[----:B------:R-:W0:Y:S01]  /*09f0*/  LDC.64 R14, c[0x0][0x628] ;  /* 0x00018a00ff0e7b82 */ /* 0x000e220000000a00 */
[----:B------:R-:W-:Y:S02]  /*0a00*/  IMAD.MOV.U32 R4, RZ, RZ, R19 ;  /* 0x000000ffff047224 */ /* 0x000fe400078e0013 */
[----:B------:R-:W-:-:S05]  /*0a10*/  IMAD.MOV.U32 R5, RZ, RZ, R23 ;  /* 0x000000ffff057224 */ /* 0x000fca00078e0017 */
[----:B------:R-:W2:Y:S08]  /*0a20*/  LDC R10, c[0x0][0x630] ;  /* 0x00018c00ff0a7b82 */ /* 0x000eb00000000800 */
[----:B------:R-:W3:Y:S01]  /*0a30*/  LDC.64 R16, c[0x0][0x620] ;  /* 0x00018800ff107b82 */ /* 0x000ee20000000a00 */
[----:B0-----:R-:W-:-:S04]  /*0a40*/  ISETP.NE.U32.AND P1, PT, R14, RZ, PT ;  /* 0x000000ff0e00720c */ /* 0x001fc80003f25070 */
[----:B------:R-:W-:-:S13]  /*0a50*/  ISETP.NE.AND.EX P1, PT, R15, RZ, PT, P1 ;  /* 0x000000ff0f00720c */ /* 0x000fda0003f25310 */
[----:B--23--:R-:W-:Y:S05]  /*0a60*/  @!P1 BRA `(.L_x_9) ;  /* 0x0000000000289947 */ /* 0x00cfea0003800000 */
[----:B------:R-:W0:Y:S02]  /*0a70*/  LDC R9, c[0x0][0x634] ;  /* 0x00018d00ff097b82 */ /* 0x000e240000000800 */
[----:B0-----:R-:W-:-:S05]  /*0a80*/  IADD3 R9, P1, R19, R9, RZ ;  /* 0x0000000913097210 */ /* 0x001fca0007f3e0ff */
[----:B------:R-:W-:-:S04]  /*0a90*/  IMAD.X R13, RZ, RZ, R23, P1 ;  /* 0x000000ffff0d7224 */ /* 0x000fc800008e0617 */
[----:B------:R-:W-:-:S04]  /*0aa0*/  IMAD.WIDE.U32 R4, R13, R14, RZ ;  /* 0x0000000e0d047225 */ /* 0x000fc800078e00ff */
[----:B------:R-:W-:-:S04]  /*0ab0*/  IMAD.WIDE.U32 R6, P1, R9, R15, R4 ;  /* 0x0000000f09067225 */ /* 0x000fc80007820004 */
[----:B------:R-:W-:-:S04]  /*0ac0*/  IMAD.WIDE.U32 R4, R9, R14, RZ ;  /* 0x0000000e09047225 */ /* 0x000fc800078e00ff */
[----:B------:R-:W-:Y:S01]  /*0ad0*/  IMAD.X R9, RZ, RZ, RZ, P1 ;  /* 0x000000ffff097224 */ /* 0x000fe200008e06ff */
[----:B------:R-:W-:Y:S01]  /*0ae0*/  IADD3 RZ, P1, R5, R6, RZ ;  /* 0x0000000605ff7210 */ /* 0x000fe20007f3e0ff */
[----:B------:R-:W-:-:S04]  /*0af0*/  IMAD.MOV.U32 R8, RZ, RZ, R7 ;  /* 0x000000ffff087224 */ /* 0x000fc800078e0007 */
[----:B------:R-:W-:-:S08]  /*0b00*/  IMAD.WIDE.U32.X R4, R13, R15, R8, P1 ;  /* 0x0000000f0d047225 */ /* 0x000fd000008e0408 */
.L_x_9:
[----:B------:R-:W0:Y:S01]  /*0b10*/  LDC.64 R20, c[0x0][0x640] ;  /* 0x00019000ff147b82 */ /* 0x000e220000000a00 */
[-C--:B------:R-:W-:Y:S01]  /*0b20*/  SHF.R.U64 R22, R4, R10.reuse, R5 ;  /* 0x0000000a04167219 */ /* 0x080fe20000001205 */
[----:B------:R-:W-:Y:S01]  /*0b30*/  IMAD.MOV.U32 R4, RZ, RZ, R19 ;  /* 0x000000ffff047224 */ /* 0x000fe200078e0013 */
[----:B------:R-:W-:Y:S01]  /*0b40*/  SHF.R.U32.HI R3, RZ, R10, R5 ;  /* 0x0000000aff037219 */ /* 0x000fe20000011605 */
[----:B------:R-:W-:Y:S01]  /*0b50*/  IMAD.MOV.U32 R5, RZ, RZ, R23 ;  /* 0x000000ffff057224 */ /* 0x000fe200078e0017 */
[----:B------:R-:W-:Y:S01]  /*0b60*/  IADD3 R7, P1, RZ, -R22, RZ ;  /* 0x80000016ff077210 */ /* 0x000fe20007f3e0ff */
[----:B-1----:R-:W-:Y:S02]  /*0b70*/  IMAD R23, R11, R12, R2 ;  /* 0x0000000c0b177224 */ /* 0x002fe400078e0202 */
[----:B------:R-:W1:Y:S01]  /*0b80*/  LDC R8, c[0x0][0x618] ;  /* 0x00018600ff087b82 */ /* 0x000e620000000800 */
[----:B------:R-:W-:Y:S02]  /*0b90*/  IMAD.MOV.U32 R11, RZ, RZ, 0x1 ;  /* 0x00000001ff0b7424 */ /* 0x000fe400078e00ff */
[----:B------:R-:W-:-:S02]  /*0ba0*/  IMAD.X R3, RZ, RZ, ~R3, P1 ;  /* 0x000000ffff037224 */ /* 0x000fc400008e0e03 */
[----:B------:R-:W-:-:S03]  /*0bb0*/  IMAD.WIDE.U32 R4, R7, R16, R4 ;  /* 0x0000001007047225 */ /* 0x000fc600078e0004 */
[----:B------:R-:W2:Y:S01]  /*0bc0*/  LDC R14, c[0x0][0x608] ;  /* 0x00018200ff0e7b82 */ /* 0x000ea20000000800 */
[----:B------:R-:W-:-:S04]  /*0bd0*/  IMAD R6, R3, R16, RZ ;  /* 0x0000001003067224 */ /* 0x000fc800078e02ff */
[----:B------:R-:W-:-:S03]  /*0be0*/  IMAD R3, R7, R17, R6 ;  /* 0x0000001107037224 */ /* 0x000fc600078e0206 */
[----:B------:R-:W3:Y:S01]  /*0bf0*/  LDC R18, c[0x0][0x658] ;  /* 0x00019600ff127b82 */ /* 0x000ee20000000800 */
[----:B------:R-:W-:Y:S01]  /*0c00*/  IMAD.IADD R3, R5, 0x1, R3 ;  /* 0x0000000105037824 */ /* 0x000fe200078e0203 */
[----:B0-----:R-:W-:Y:S01]  /*0c10*/  ISETP.NE.U32.AND P1, PT, R20, RZ, PT ;  /* 0x000000ff1400720c */ /* 0x001fe20003f25070 */
[----:B------:R-:W-:-:S03]  /*0c20*/  IMAD.MOV.U32 R5, RZ, RZ, -0x1 ;  /* 0xffffffffff057424 */ /* 0x000fc600078e00ff */
[----:B------:R-:W-:Y:S02]  /*0c30*/  ISETP.NE.AND.EX P1, PT, R21, RZ, PT, P1 ;  /* 0x000000ff1500720c */ /* 0x000fe40003f25310 */
[----:B------:R-:W0:Y:S01]  /*0c40*/  LDC R13, c[0x0][0x600] ;  /* 0x00018000ff0d7b82 */ /* 0x000e220000000800 */
[-CC-:B-1----:R-:W-:Y:S02]  /*0c50*/  SHF.R.U64 R10, R4, R8.reuse, R3.reuse ;  /* 0x00000008040a7219 */ /* 0x182fe40000001203 */
[----:B------:R-:W-:-:S05]  /*0c60*/  SHF.R.U32.HI R3, RZ, R8, R3 ;  /* 0x00000008ff037219 */ /* 0x000fca0000011603 */
[----:B------:R-:W1:Y:S01]  /*0c70*/  LDC R15, c[0x0][0x648] ;  /* 0x00019200ff0f7b82 */ /* 0x000e620000000800 */
[-CC-:B--2---:R-:W-:Y:S02]  /*0c80*/  SHF.R.U64 R19, R10, R14.reuse, R3.reuse ;  /* 0x0000000e0a137219 */ /* 0x184fe40000001203 */
[----:B------:R-:W-:-:S05]  /*0c90*/  SHF.R.U32.HI R3, RZ, R14, R3 ;  /* 0x0000000eff037219 */ /* 0x000fca0000011603 */
[----:B------:R-:W2:Y:S01]  /*0ca0*/  LDC R17, c[0x0][0x638] ;  /* 0x00018e00ff117b82 */ /* 0x000ea20000000800 */
[-C--:B---3--:R-:W-:Y:S02]  /*0cb0*/  SHF.L.U32 R2, R5, R18.reuse, RZ ;  /* 0x0000001205027219 */ /* 0x088fe400000006ff */
[--C-:B------:R-:W-:Y:S02]  /*0cc0*/  SHF.R.U64 R12, R19, R18, R3.reuse ;  /* 0x00000012130c7219 */ /* 0x100fe40000001203 */
[----:B------:R-:W-:Y:S02]  /*0cd0*/  LOP3.LUT R8, RZ, R2, RZ, 0x33, !PT ;  /* 0x00000002ff087212 */ /* 0x000fe400078e33ff */
[----:B------:R-:W-:Y:S01]  /*0ce0*/  SHF.R.U32.HI R3, RZ, R18, R3 ;  /* 0x00000012ff037219 */ /* 0x000fe20000011603 */
[----:B------:R-:W3:Y:S01]  /*0cf0*/  LDC R16, c[0x0][0x610] ;  /* 0x00018400ff107b82 */ /* 0x000ee20000000800 */
[----:B------:R-:W-:Y:S01]  /*0d00*/  IMAD.MOV.U32 R2, RZ, RZ, R12 ;  /* 0x000000ffff027224 */ /* 0x000fe200078e000c */
[----:B------:R-:W-:Y:S06]  /*0d10*/  @!P1 BRA `(.L_x_10) ;  /* 0x0000000000289947 */ /* 0x000fec0003800000 */
[----:B------:R-:W4:Y:S02]  /*0d20*/  LDC R7, c[0x0][0x64c] ;  /* 0x00019300ff077b82 */ /* 0x000f240000000800 */
[----:B----4-:R-:W-:-:S05]  /*0d30*/  IADD3 R7, P1, R12, R7, RZ ;  /* 0x000000070c077210 */ /* 0x010fca0007f3e0ff */
        /* <DEDUP_REMOVED lines=8> */
.L_x_10:
[----:B-1----:R-:W-:Y:S01]  /*0dc0*/  SHF.R.U64 R4, R2, R15, R3 ;  /* 0x0000000f02047219 */ /* 0x002fe20000001203 */
[----:B0-----:R-:W-:Y:S01]  /*0dd0*/  VIADD R5, R13, 0xffffffff ;  /* 0xffffffff0d057836 */ /* 0x001fe20000000000 */
[----:B------:R-:W-:Y:S02]  /*0de0*/  SHF.L.U32 R2, R11, R18, RZ ;  /* 0x000000120b027219 */ /* 0x000fe400000006ff */
[----:B------:R-:W-:Y:S01]  /*0df0*/  LOP3.LUT R3, R19, R8, RZ, 0xc0, !PT ;  /* 0x0000000813037212 */ /* 0x000fe200078ec0ff */
[----:B------:R-:W-:Y:S01]  /*0e00*/  IMAD.MOV R6, RZ, RZ, -R4 ;  /* 0x000000ffff067224 */ /* 0x000fe200078e0a04 */
[----:B------:R-:W-:Y:S02]  /*0e10*/  SEL R0, R0, R23, !P4 ;  /* 0x0000001700007207 */ /* 0x000fe40006000000 */
[----:B------:R-:W-:Y:S01]  /*0e20*/  LOP3.LUT R5, R10, R5, RZ, 0xc0, !PT ;  /* 0x000000050a057212 */ /* 0x000fe200078ec0ff */
[----:B------:R-:W-:Y:S01]  /*0e30*/  IMAD R3, R2, R4, R3 ;  /* 0x0000000402037224 */ /* 0x000fe200078e0203 */
[----:B------:R-:W-:Y:S01]  /*0e40*/  R2UR UR22, R22 ;  /* 0x00000000161672ca */ /* 0x000fe200000e0000 */
[----:B--2---:R-:W-:-:S02]  /*0e50*/  IMAD R2, R6, R17, R12 ;  /* 0x0000001106027224 */ /* 0x004fc400078e020c */
[----:B---3--:R-:W-:Y:S02]  /*0e60*/  IMAD R0, R3, R16, R0 ;  /* 0x0000001003007224 */ /* 0x008fe400078e0200 */
[----:B------:R-:W-:Y:S02]  /*0e70*/  IMAD R3, R2, R13, R5 ;  /* 0x0000000d02037224 */ /* 0x000fe400078e0205 */
[----:B------:R-:W-:-:S03]  /*0e80*/  IMAD.MOV.U32 R4, RZ, RZ, 0x1 ;  /* 0x00000001ff047424 */ /* 0x000fc600078e00ff */
[----:B------:R-:W-:Y:S02]  /*0e90*/  SEL R2, R3, R0, !P4 ;  /* 0x0000000003027207 */ /* 0x000fe40006000000 */
[----:B------:R-:W-:-:S03]  /*0ea0*/  SEL R0, R0, R3, !P4 ;  /* 0x0000000300007207 */ /* 0x000fc60006000000 */
[----:B------:R0:W-:Y:S04]  /*0eb0*/  STL [R1+0x84], R2 ;  /* 0x0000840201007387 */ /* 0x0001e80000100800 */
[----:B------:R0:W-:Y:S02]  /*0ec0*/  STL [R1+0x88], R0 ;  /* 0x0000880001007387 */ /* 0x0001e40000100800 */
.L_x_8:
[----:B------:R-:W-:-:S08]  /*0ed0*/  NOP ;  /* 0x0000000000007918 */ /* 0x000fd00000000000 */
[----:B------:R-:W2:Y:S02]  /*0ee0*/  USETMAXREG.TRY_ALLOC.CTAPOOL UP0, 0xe8 ;  /* 0x000000e8000079c8 */ /* 0x000ea40008000600 */
[----:B--2---:R-:W-:-:S13]  /*0ef0*/  PLOP3.LUT P1, PT, PT, PT, UP0, 0x80, 0x0 ;  /* 0x000000000000781c */ /* 0x004fda0003f2f008 */
[----:B------:R-:W-:Y:S05]  /*0f00*/  @!P1 BRA `(.L_x_8) ;  /* 0xfffffffc00f09947 */ /* 0x000fea000383ffff */
[----:B------:R-:W-:Y:S01]  /*0f10*/  ULDC.64 UR4, c[0x0][0x598] ;  /* 0x0001660000047ab9 */ /* 0x000fe20000000a00 */
[----:B------:R-:W-:Y:S01]  /*0f20*/  ULDC.64 UR16, c[0x0][0x208] ;  /* 0x0000820000107ab9 */ /* 0x000fe20000000a00 */
[----:B------:R-:W-:-:S04]  /*0f30*/  ISETP.NE.U32.AND P1, PT, RZ, UR4, PT ;  /* 0x00000004ff007c0c */ /* 0x000fc8000bf25070 */
[----:B------:R-:W-:-:S13]  /*0f40*/  ISETP.NE.AND.EX P1, PT, RZ, UR5, PT, P1 ;  /* 0x00000005ff007c0c */ /* 0x000fda000bf25310 */
[----:B------:R-:W-:Y:S05]  /*0f50*/  @!P1 BRA `(.L_x_11) ;  /* 0x0000000000209947 */ /* 0x000fea0003800000 */
[----:B0-----:R-:W0:Y:S02]  /*0f60*/  LDC.64 R2, c[0x0][0x598] ;  /* 0x00016600ff027b82 */ /* 0x001e240000000a00 */
[----:B0-----:R-:W2:Y:S02]  /*0f70*/  LDG.E.64 R2, desc[UR16][R2.64] ;  /* 0x0000001002027981 */ /* 0x001ea4000c1e1b00 */
[----:B--2---:R-:W-:-:S04]  /*0f80*/  ISETP.NE.U32.AND P1, PT, R2, RZ, PT ;  /* 0x000000ff0200720c */ /* 0x004fc80003f25070 */
[----:B------:R-:W-:-:S13]  /*0f90*/  ISETP.NE.AND.EX P1, PT, R3, RZ, PT, P1 ;  /* 0x000000ff0300720c */ /* 0x000fda0003f25310 */
[----:B------:R-:W-:Y:S05]  /*0fa0*/  @!P1 BRA `(.L_x_11) ;  /* 0x00000000000c9947 */ /* 0x000fea0003800000 */
[----:B------:R-:W2:Y:S02]  /*0fb0*/  LD.E R2, desc[UR16][R2.64] ;  /* 0x0000001002027980 */ /* 0x000ea4000c101900 */
[----:B--2---:R-:W-:Y:S01]  /*0fc0*/  R2UR UR20, R2 ;  /* 0x00000000021472ca */ /* 0x004fe200000e0000 */
[----:B------:R-:W-:-:S14]  /*0fd0*/  BRA `(.L_x_12) ;  /* 0x0000000000247947 */ /* 0x000fdc0003800000 */
.L_x_11:
[----:B------:R-:W-:Y:S02]  /*0fe0*/  ULDC.64 UR4, c[0x0][0x588] ;  /* 0x0001620000047ab9 */ /* 0x000fe40000000a00 */
[----:B------:R-:W-:-:S04]  /*0ff0*/  ISETP.NE.U32.AND P1, PT, RZ, UR4, PT ;  /* 0x00000004ff007c0c */ /* 0x000fc8000bf25070 */
[----:B------:R-:W-:-:S13]  /*1000*/  ISETP.NE.AND.EX P1, PT, RZ, UR5, PT, P1 ;  /* 0x00000005ff007c0c */ /* 0x000fda000bf25310 */
[----:B------:R-:W-:Y:S05]  /*1010*/  @!P1 BRA `(.L_x_13) ;  /* 0x0000000000109947 */ /* 0x000fea0003800000 */
[----:B0-----:R-:W0:Y:S02]  /*1020*/  LDC.64 R2, c[0x0][0x588] ;  /* 0x00016200ff027b82 */ /* 0x001e240000000a00 */
[----:B0-----:R-:W2:Y:S02]  /*1030*/  LDG.E R2, desc[UR16][R2.64] ;  /* 0x0000001002027981 */ /* 0x001ea4000c1e1900 */
[----:B--2---:R-:W-:Y:S01]  /*1040*/  R2UR UR20, R2 ;  /* 0x00000000021472ca */ /* 0x004fe200000e0000 */
[----:B------:R-:W-:-:S14]  /*1050*/  BRA `(.L_x_12) ;  /* 0x0000000000047947 */ /* 0x000fdc0003800000 */
.L_x_13:
[----:B------:R-:W-:-:S05]  /*1060*/  ULDC UR20, c[0x0][0x580] ;  /* 0x0001600000147ab9 */ /* 0x000fca0000000800 */
.L_x_12:
[----:B------:R-:W-:Y:S02]  /*1070*/  ULDC.64 UR4, c[0x0][0x5a0] ;  /* 0x0001680000047ab9 */ /* 0x000fe40000000a00 */
        /* <DEDUP_REMOVED lines=11> */
.L_x_14:
        /* <DEDUP_REMOVED lines=8> */
.L_x_16:
[----:B------:R-:W-:-:S05]  /*11b0*/  ULDC UR21, c[0x0][0x584] ;  /* 0x0001610000157ab9 */ /* 0x000fca0000000800 */
.L_x_15:
[----:B------:R-:W-:-:S13]  /*11c0*/  LOP3.LUT P1, RZ, R4, 0xff, RZ, 0xc0, !PT ;  /* 0x000000ff04ff7812 */ /* 0x000fda000782c0ff */
[----:B------:R-:W-:Y:S05]  /*11d0*/  @!P1 EXIT ;  /* 0x000000000000994d */ /* 0x000fea0003800000 */
[----:B------:R-:W-:Y:S01]  /*11e0*/  ULDC UR4, c[0x0][0x28c] ;  /* 0x0000a30000047ab9 */ /* 0x000fe20000000800 */
[----:B------:R-:W-:Y:S02]  /*11f0*/  ULOP3.LUT UR23, UR13, 0x1, URZ, 0xfc, !UPT ;  /* 0x000000010d177892 */ /* 0x000fe4000f8efc3f */
[----:B------:R-:W-:-:S04]  /*1200*/  UIADD3 UR4, UR4, 0x1f, URZ ;  /* 0x0000001f04047890 */ /* 0x000fc8000fffe03f */
[----:B------:R-:W-:-:S04]  /*1210*/  USHF.R.S32.HI UR5, URZ, 0x1f, UR4 ;  /* 0x0000001f3f057899 */ /* 0x000fc80008011404 */
[----:B------:R-:W-:-:S03]  /*1220*/  ULEA.HI UR5, UR5, UR4, URZ, 0x5 ;  /* 0x0000000405057291 */ /* 0x000fc6000f8f283f */
[----:B------:R-:W-:Y:S01]  /*1230*/  UMOV UR4, URZ ;  /* 0x0000003f00047c82 */ /* 0x000fe20008000000 */
[----:B------:R-:W-:-:S03]  /*1240*/  USHF.R.S32.HI UR12, URZ, 0x5, UR5 ;  /* 0x000000053f0c7899 */ /* 0x000fc60008011405 */
[----:B------:R-:W-:-:S09]  /*1250*/  UMOV UR5, URZ ;  /* 0x0000003f00057c82 */ /* 0x000fd20008000000 */
.L_x_297:
[----:B0-----:R-:W0:Y:S01]  /*1260*/  S2R R0, SR_TID.X ;  /* 0x0000000000007919 */ /* 0x001e220000002100 */
[----:B--2---:R-:W2:Y:S01]  /*1270*/  S2UR UR11, SR_CgaCtaId ;  /* 0x00000000000b79c3 */ /* 0x004ea20000008800 */
[----:B------:R-:W-:Y:S01]  /*1280*/  UMOV UR14, 0x400 ;  /* 0x00000400000e7882 */ /* 0x000fe20000000000 */
[----:B------:R-:W-:Y:S01]  /*1290*/  UMOV UR6, URZ ;  /* 0x0000003f00067c82 */ /* 0x000fe20008000000 */
[----:B------:R-:W-:Y:S01]  /*12a0*/  STL [R1+0x74], RZ ;  /* 0x000074ff01007387 */ /* 0x000fe20000100800 */
[----:B------:R-:W-:Y:S01]  /*12b0*/  UMOV UR7, URZ ;  /* 0x0000003f00077c82 */ /* 0x000fe20008000000 */
[----:B------:R-:W-:Y:S01]  /*12c0*/  UMOV UR8, URZ ;  /* 0x0000003f00087c82 */ /* 0x000fe20008000000 */
[----:B------:R-:W-:Y:S01]  /*12d0*/  UMOV UR18, UR5 ;  /* 0x0000000500127c82 */ /* 0x000fe20008000000 */
[----:B------:R-:W-:Y:S01]  /*12e0*/  STL [R1+0x70], RZ ;  /* 0x000070ff01007387 */ /* 0x000fe20000100800 */
[----:B---3--:R-:W3:Y:S01]  /*12f0*/  LDC R2, c[0x0][0x28c] ;  /* 0x0000a300ff027b82 */ /* 0x008ee20000000800 */
[----:B------:R-:W-:-:S02]  /*1300*/  CS2R R4, SRZ ;  /* 0x0000000000047805 */ /* 0x000fc4000001ff00 */
[----:B------:R-:W-:Y:S01]  /*1310*/  CS2R R6, SRZ ;  /* 0x0000000000067805 */ /* 0x000fe2000001ff00 */
[----:B------:R-:W-:Y:S01]  /*1320*/  STL [R1+0x6c], RZ ;  /* 0x00006cff01007387 */ /* 0x000fe20000100800 */
[----:B------:R-:W-:Y:S02]  /*1330*/  CS2R R8, SRZ ;  /* 0x0000000000087805 */ /* 0x000fe4000001ff00 */
[----:B------:R-:W-:Y:S02]  /*1340*/  CS2R R10, SRZ ;  /* 0x00000000000a7805 */ /* 0x000fe4000001ff00 */
[----:B------:R-:W-:Y:S01]  /*1350*/  CS2R R12, SRZ ;  /* 0x00000000000c7805 */ /* 0x000fe2000001ff00 */
[----:B------:R-:W-:Y:S01]  /*1360*/  STL [R1+0x68], RZ ;  /* 0x000068ff01007387 */ /* 0x000fe20000100800 */
[----:B------:R-:W-:Y:S02]  /*1370*/  CS2R R14, SRZ ;  /* 0x00000000000e7805 */ /* 0x000fe4000001ff00 */
[----:B------:R-:W-:-:S02]  /*1380*/  CS2R R16, SRZ ;  /* 0x0000000000107805 */ /* 0x000fc4000001ff00 */
[----:B-1----:R-:W-:Y:S01]  /*1390*/  CS2R R18, SRZ ;  /* 0x0000000000127805 */ /* 0x002fe2000001ff00 */
[----:B------:R-:W-:Y:S01]  /*13a0*/  STL [R1+0x64], RZ ;  /* 0x000064ff01007387 */ /* 0x000fe20000100800 */
[----:B------:R-:W-:Y:S02]  /*13b0*/  CS2R R20, SRZ ;  /* 0x0000000000147805 */ /* 0x000fe4000001ff00 */
[----:B------:R-:W-:Y:S02]  /*13c0*/  CS2R R22, SRZ ;  /* 0x0000000000167805 */ /* 0x000fe4000001ff00 */
[----:B------:R-:W-:Y:S01]  /*13d0*/  CS2R R152, SRZ ;  /* 0x0000000000987805 */ /* 0x000fe2000001ff00 */
[----:B------:R-:W-:Y:S01]  /*13e0*/  STL [R1+0x60], RZ ;  /* 0x000060ff01007387 */ /* 0x000fe20000100800 */
[----:B--2---:R-:W-:Y:S01]  /*13f0*/  ULEA UR14, UR11, UR14, 0x18 ;  /* 0x0000000e0b0e7291 */ /* 0x004fe2000f8ec03f */
[----:B------:R-:W-:Y:S02]  /*1400*/  CS2R R154, SRZ ;  /* 0x00000000009a7805 */ /* 0x000fe4000001ff00 */
[----:B------:R-:W-:Y:S01]  /*1410*/  CS2R R156, SRZ ;  /* 0x00000000009c7805 */ /* 0x000fe2000001ff00 */
[----:B------:R-:W-:Y:S01]  /*1420*/  STL [R1+0x5c], RZ ;  /* 0x00005cff01007387 */ /* 0x000fe20000100800 */
[----:B------:R-:W-:-:S02]  /*1430*/  CS2R R158, SRZ ;  /* 0x00000000009e7805 */ /* 0x000fc4000001ff00 */
[----:B------:R-:W-:Y:S02]  /*1440*/  CS2R R160, SRZ ;  /* 0x0000000000a07805 */ /* 0x000fe4000001ff00 */
[----:B------:R-:W-:Y:S02]  /*1450*/  CS2R R162, SRZ ;  /* 0x0000000000a27805 */ /* 0x000fe4000001ff00 */
[----:B0-----:R-:W-:Y:S01]  /*1460*/  LOP3.LUT R0, R0, 0x80, RZ, 0xc0, !PT ;  /* 0x0000008000007812 */ /* 0x001fe200078ec0ff */
[----:B------:R-:W-:Y:S01]  /*1470*/  STL [R1+0x58], RZ ;  /* 0x000058ff01007387 */ /* 0x000fe20000100800 */
[----:B---3--:R-:W-:Y:S02]  /*1480*/  ISETP.GE.AND P1, PT, R2, 0x1, PT ;  /* 0x000000010200780c */ /* 0x008fe40003f26270 */
[----:B------:R-:W-:Y:S02]  /*1490*/  CS2R R2, SRZ ;  /* 0x0000000000027805 */ /* 0x000fe4000001ff00 */
[----:B------:R-:W-:Y:S01]  /*14a0*/  SHF.R.U32.HI R0, RZ, 0x7, R0 ;  /* 0x00000007ff007819 */ /* 0x000fe20000011600 */
[----:B------:R-:W-:Y:S01]  /*14b0*/  STL [R1+0x54], RZ ;  /* 0x000054ff01007387 */ /* 0x000fe20000100800 */
[----:B------:R-:W-:-:S02]  /*14c0*/  CS2R R164, SRZ ;  /* 0x0000000000a47805 */ /* 0x000fc4000001ff00 */
[----:B------:R-:W-:Y:S02]  /*14d0*/  CS2R R166, SRZ ;  /* 0x0000000000a67805 */ /* 0x000fe4000001ff00 */
[----:B------:R-:W-:Y:S01]  /*14e0*/  CS2R R168, SRZ ;  /* 0x0000000000a87805 */ /* 0x000fe2000001ff00 */
[----:B------:R-:W-:Y:S01]  /*14f0*/  STL [R1+0x50], RZ ;  /* 0x000050ff01007387 */ /* 0x000fe20000100800 */
[----:B------:R-:W-:Y:S02]  /*1500*/  CS2R R170, SRZ ;  /* 0x0000000000aa7805 */ /* 0x000fe4000001ff00 */
[----:B------:R-:W-:Y:S02]  /*1510*/  CS2R R172, SRZ ;  /* 0x0000000000ac7805 */ /* 0x000fe4000001ff00 */
[----:B------:R-:W-:Y:S01]  /*1520*/  CS2R R174, SRZ ;  /* 0x0000000000ae7805 */ /* 0x000fe2000001ff00 */
[----:B------:R-:W0:Y:S01]  /*1530*/  SHFL.IDX PT, R0, R0, RZ, 0x1f ;  /* 0x00001fff00007589 */ /* 0x000e2200000e0000 */
[----:B------:R-:W-:-:S02]  /*1540*/  CS2R R176, SRZ ;  /* 0x0000000000b07805 */ /* 0x000fc4000001ff00 */
[----:B------:R-:W-:Y:S02]  /*1550*/  CS2R R178, SRZ ;  /* 0x0000000000b27805 */ /* 0x000fe4000001ff00 */
[----:B------:R-:W-:Y:S01]  /*1560*/  CS2R R180, SRZ ;  /* 0x0000000000b47805 */ /* 0x000fe2000001ff00 */
[----:B------:R1:W-:Y:S01]  /*1570*/  STL [R1+0x4c], RZ ;  /* 0x00004cff01007387 */ /* 0x0003e20000100800 */
[----:B------:R-:W-:Y:S02]  /*1580*/  CS2R R182, SRZ ;  /* 0x0000000000b67805 */ /* 0x000fe4000001ff00 */
[----:B------:R-:W-:Y:S02]  /*1590*/  CS2R R184, SRZ ;  /* 0x0000000000b87805 */ /* 0x000fe4000001ff00 */
[----:B------:R-:W-:Y:S01]  /*15a0*/  CS2R R186, SRZ ;  /* 0x0000000000ba7805 */ /* 0x000fe2000001ff00 */
[----:B------:R1:W-:Y:S01]  /*15b0*/  STL [R1+0x48], RZ ;  /* 0x000048ff01007387 */ /* 0x0003e20000100800 */
        /* <DEDUP_REMOVED lines=14> */
[----:B------:R-:W-:Y:S02]  /*16a0*/  CS2R R210, SRZ ;  /* 0x0000000000d27805 */ /* 0x000fe4000001ff00 */
[----:B0-----:R-:W-:Y:S01]  /*16b0*/  R2UR UR9, R0 ;  /* 0x00000000000972ca */ /* 0x001fe200000e0000 */
[----:B------:R1:W-:Y:S01]  /*16c0*/  STL [R1+0x38], RZ ;  /* 0x000038ff01007387 */ /* 0x0003e20000100800 */
[----:B------:R-:W-:Y:S01]  /*16d0*/  IMAD.MOV.U32 R0, RZ, RZ, RZ ;  /* 0x000000ffff007224 */ /* 0x000fe200078e00ff */
[----:B------:R-:W-:-:S02]  /*16e0*/  CS2R R212, SRZ ;  /* 0x0000000000d47805 */ /* 0x000fc4000001ff00 */
[----:B------:R-:W-:Y:S01]  /*16f0*/  CS2R R214, SRZ ;  /* 0x0000000000d67805 */ /* 0x000fe2000001ff00 */
[----:B------:R1:W-:Y:S01]  /*1700*/  STL [R1+0x34], RZ ;  /* 0x000034ff01007387 */ /* 0x0003e20000100800 */
[----:B------:R-:W-:Y:S02]  /*1710*/  CS2R R216, SRZ ;  /* 0x0000000000d87805 */ /* 0x000fe4000001ff00 */
[----:B------:R-:W-:Y:S02]  /*1720*/  CS2R R218, SRZ ;  /* 0x0000000000da7805 */ /* 0x000fe4000001ff00 */
[----:B------:R-:W-:Y:S01]  /*1730*/  CS2R R220, SRZ ;  /* 0x0000000000dc7805 */ /* 0x000fe2000001ff00 */
[----:B------:R1:W-:Y:S01]  /*1740*/  STL [R1+0x30], RZ ;  /* 0x000030ff01007387 */ /* 0x0003e20000100800 */
[----:B------:R-:W-:Y:S02]  /*1750*/  CS2R R222, SRZ ;  /* 0x0000000000de7805 */ /* 0x000fe4000001ff00 */
[----:B------:R-:W-:Y:S01]  /*1760*/  CS2R R224, SRZ ;  /* 0x0000000000e07805 */ /* 0x000fe2000001ff00 */
[----:B------:R-:W-:Y:S01]  /*1770*/  IMAD.MOV.U32 R226, RZ, RZ, RZ ;  /* 0x000000ffffe27224 */ /* 0x000fe200078e00ff */
[----:B------:R1:W-:Y:S01]  /*1780*/  STL [R1+0x2c], RZ ;  /* 0x00002cff01007387 */ /* 0x0003e20000100800 */
[----:B------:R-:W-:Y:S01]  /*1790*/  ULEA.HI UR10, UR9, UR9, URZ, 0x1 ;  /* 0x00000009090a7291 */ /* 0x000fe2000f8f083f */
[----:B------:R-:W-:Y:S01]  /*17a0*/  IMAD.U32 R227, RZ, RZ, UR4 ;  /* 0x00000004ffe37e24 */ /* 0x000fe2000f8e00ff */
[----:B------:R-:W-:Y:S01]  /*17b0*/  CS2R R88, SRZ ;  /* 0x0000000000587805 */ /* 0x000fe2000001ff00 */
[----:B------:R1:W-:Y:S01]  /*17c0*/  STL [R1+0x28], RZ ;  /* 0x000028ff01007387 */ /* 0x0003e20000100800 */
[----:B------:R-:W-:Y:S01]  /*17d0*/  ULOP3.LUT UR10, UR10, 0x1ffffe, URZ, 0xc0, !UPT ;  /* 0x001ffffe0a0a7892 */ /* 0x000fe2000f8ec03f */
[----:B------:R-:W-:-:S02]  /*17e0*/  CS2R R90, SRZ ;  /* 0x00000000005a7805 */ /* 0x000fc4000001ff00 */
[----:B------:R-:W-:Y:S01]  /*17f0*/  CS2R R92, SRZ ;  /* 0x00000000005c7805 */ /* 0x000fe2000001ff00 */
[----:B------:R1:W-:Y:S01]  /*1800*/  STL [R1+0x24], RZ ;  /* 0x000024ff01007387 */ /* 0x0003e20000100800 */
[----:B------:R-:W-:Y:S01]  /*1810*/  UIADD3 UR10, UR9, -UR10, URZ ;  /* 0x8000000a090a7290 */ /* 0x000fe2000fffe03f */
[----:B------:R-:W-:Y:S02]  /*1820*/  CS2R R94, SRZ ;  /* 0x00000000005e7805 */ /* 0x000fe4000001ff00 */
[----:B------:R-:W-:Y:S01]  /*1830*/  CS2R R96, SRZ ;  /* 0x0000000000607805 */ /* 0x000fe2000001ff00 */
[----:B------:R1:W-:Y:S01]  /*1840*/  STL [R1+0x20], RZ ;  /* 0x000020ff01007387 */ /* 0x0003e20000100800 */
[----:B------:R-:W-:Y:S01]  /*1850*/  ULEA UR10, UR10, UR14, 0xb ;  /* 0x0000000e0a0a7291 */ /* 0x000fe2000f8e583f */
[----:B------:R-:W-:Y:S02]  /*1860*/  CS2R R98, SRZ ;  /* 0x0000000000627805 */ /* 0x000fe4000001ff00 */
[----:B------:R-:W-:Y:S01]  /*1870*/  CS2R R100, SRZ ;  /* 0x0000000000647805 */ /* 0x000fe2000001ff00 */
[----:B------:R1:W-:Y:S01]  /*1880*/  STL [R1+0x1c], RZ ;  /* 0x00001cff01007387 */ /* 0x0003e20000100800 */
[----:B------:R-:W-:Y:S01]  /*1890*/  UIADD3 UR10, UR10, 0x100, URZ ;  /* 0x000001000a0a7890 */ /* 0x000fe2000fffe03f */
[----:B------:R-:W-:-:S02]  /*18a0*/  CS2R R102, SRZ ;  /* 0x0000000000667805 */ /* 0x000fc4000001ff00 */
[----:B------:R-:W-:Y:S01]  /*18b0*/  CS2R R104, SRZ ;  /* 0x0000000000687805 */ /* 0x000fe2000001ff00 */
[----:B------:R1:W-:Y:S01]  /*18c0*/  STL [R1+0x18], RZ ;  /* 0x000018ff01007387 */ /* 0x0003e20000100800 */
[----:B------:R-:W-:Y:S01]  /*18d0*/  USHF.R.U32.HI UR10, URZ, 0x4, UR10 ;  /* 0x000000043f0a7899 */ /* 0x000fe2000801160a */
[----:B------:R-:W-:Y:S02]  /*18e0*/  CS2R R106, SRZ ;  /* 0x00000000006a7805 */ /* 0x000fe4000001ff00 */
[----:B------:R-:W-:Y:S01]  /*18f0*/  CS2R R108, SRZ ;  /* 0x00000000006c7805 */ /* 0x000fe2000001ff00 */
[----:B------:R1:W-:Y:S01]  /*1900*/  STL [R1+0x14], RZ ;  /* 0x000014ff01007387 */ /* 0x0003e20000100800 */
[----:B------:R-:W-:Y:S01]  /*1910*/  ULOP3.LUT UR15, UR10, 0x3fff, URZ, 0xc0, !UPT ;  /* 0x00003fff0a0f7892 */ /* 0x000fe2000f8ec03f */
        /* <DEDUP_REMOVED lines=18> */
[----:B------:R1:W-:Y:S01]  /*1a40*/  STL [R1], RZ ;  /* 0x000000ff01007387 */ /* 0x0003e20000100800 */
[----:B------:R-:W-:-:S02]  /*1a50*/  CS2R R138, SRZ ;  /* 0x00000000008a7805 */ /* 0x000fc4000001ff00 */
[----:B------:R-:W-:Y:S02]  /*1a60*/  CS2R R140, SRZ ;  /* 0x00000000008c7805 */ /* 0x000fe4000001ff00 */
[----:B------:R-:W-:Y:S02]  /*1a70*/  CS2R R142, SRZ ;  /* 0x00000000008e7805 */ /* 0x000fe4000001ff00 */
[----:B------:R-:W-:Y:S02]  /*1a80*/  CS2R R144, SRZ ;  /* 0x0000000000907805 */ /* 0x000fe4000001ff00 */
[----:B------:R-:W-:Y:S02]  /*1a90*/  CS2R R146, SRZ ;  /* 0x0000000000927805 */ /* 0x000fe4000001ff00 */
[----:B------:R-:W-:Y:S02]  /*1aa0*/  CS2R R148, SRZ ;  /* 0x0000000000947805 */ /* 0x000fe4000001ff00 */
[----:B------:R-:W-:-:S02]  /*1ab0*/  CS2R R150, SRZ ;  /* 0x0000000000967805 */ /* 0x000fc4000001ff00 */
[----:B------:R-:W-:Y:S02]  /*1ac0*/  CS2R R24, SRZ ;  /* 0x0000000000187805 */ /* 0x000fe4000001ff00 */
[----:B------:R-:W-:Y:S02]  /*1ad0*/  CS2R R26, SRZ ;  /* 0x00000000001a7805 */ /* 0x000fe4000001ff00 */
[----:B----4-:R-:W-:Y:S02]  /*1ae0*/  CS2R R28, SRZ ;  /* 0x00000000001c7805 */ /* 0x010fe4000001ff00 */
[----:B------:R-:W-:Y:S02]  /*1af0*/  CS2R R30, SRZ ;  /* 0x00000000001e7805 */ /* 0x000fe4000001ff00 */
[----:B------:R-:W-:Y:S02]  /*1b00*/  CS2R R32, SRZ ;  /* 0x0000000000207805 */ /* 0x000fe4000001ff00 */
        /* <DEDUP_REMOVED lines=26> */
[----:B------:R-:W-:Y:S01]  /*1cb0*/  CS2R R86, SRZ ;  /* 0x0000000000567805 */ /* 0x000fe2000001ff00 */
[----:B-1----:R-:W-:Y:S06]  /*1cc0*/  @!P1 BRA `(.L_x_17) ;  /* 0x0000001000609947 */ /* 0x002fec0003800000 */
[----:B------:R-:W-:-:S06]  /*1cd0*/  UISETP.NE.AND UP0, UPT, UR23, 0x3, UPT ;  /* 0x000000031700788c */ /* 0x000fcc000bf05270 */
[----:B------:R-:W-:-:S13]  /*1ce0*/  PLOP3.LUT P2, PT, PT, PT, UP0, 0x80, 0x0 ;  /* 0x000000000000781c */ /* 0x000fda0003f4f008 */
[----:B------:R-:W-:Y:S05]  /*1cf0*/  @!P2 BRA `(.L_x_18) ;  /* 0x000000000004a947 */ /* 0x000fea0003800000 */
[----:B------:R-:W-:Y:S01]  /*1d00*/  BPT.TRAP 0x1 ;  /* 0x000000040000795c */ /* 0x000fe20000300000 */
.L_x_18:
[----:B------:R-:W-:Y:S01]  /*1d10*/  ULEA UR7, UR5, UR14, 0x3 ;  /* 0x0000000e05077291 */ /* 0x000fe2000f8e183f */
[----:B------:R-:W-:-:S05]  /*1d20*/  IMAD.U32 R0, RZ, RZ, UR4 ;  /* 0x00000004ff007e24 */ /* 0x000fca000f8e00ff */
[----:B------:R-:W-:-:S04]  /*1d30*/  SHF.L.U32 R0, R0, 0x1f, RZ ;  /* 0x0000001f00007819 */ /* 0x000fc800000006ff */
[----:B------:R0:W1:Y:S01]  /*1d40*/  SYNCS.PHASECHK.TRANS64.TRYWAIT P1, [UR7], R0 ;  /* 0x00000000ff0075a7 */ /* 0x0000620008020147 */
[----:B------:R-:W-:Y:S05]  /*1d50*/  @!P2 BRA `(.L_x_19) ;  /* 0x000000000004a947 */ /* 0x000fea0003800000 */
[----:B------:R-:W-:Y:S01]  /*1d60*/  BPT.TRAP 0x1 ;  /* 0x000000040000795c */ /* 0x000fe20000300000 */
.L_x_19:
[----:B------:R2:W-:Y:S01]  /*1d70*/  STL [R1+0x74], RZ ;  /* 0x000074ff01007387 */ /* 0x0005e20000100800 */
[----:B------:R-:W-:Y:S01]  /*1d80*/  UMOV UR6, 0x1 ;  /* 0x0000000100067882 */ /* 0x000fe20000000000 */
[----:B-1----:R-:W-:Y:S05]  /*1d90*/  @P1 BRA `(.L_x_20) ;  /* 0x0000000000081947 */ /* 0x002fea0003800000 */
[----:B------:R-:W1:Y:S02]  /*1da0*/  SYNCS.PHASECHK.TRANS64.TRYWAIT P1, [UR7], R0 ;  /* 0x00000000ff0075a7 */ /* 0x000e640008020147 */
[----:B-1----:R-:W-:Y:S05]  /*1db0*/  @!P1 BRA `(.L_x_21) ;  /* 0x000000e400449947 */ /* 0x002fea0003800000 */
.L_x_20:
[----:B------:R3:W-:Y:S01]  /*1dc0*/  STL [R1+0x70], RZ ;  /* 0x000070ff01007387 */ /* 0x0007e20000100800 */
[----:B------:R-:W-:Y:S01]  /*1dd0*/  UIADD3 UR7, UR14, 0x8100, URZ ;  /* 0x000081000e077890 */ /* 0x000fe2000fffe03f */
[----:B------:R-:W-:Y:S01]  /*1de0*/  WARPGROUP.ARRIVE ;  /* 0x00000000000079c5 */ /* 0x000fe20000000000 */
[----:B------:R-:W-:Y:S01]  /*1df0*/  ULOP3.LUT UR8, UR15, 0x10000, URZ, 0xfc, !UPT ;  /* 0x000100000f087892 */ /* 0x000fe2000f8efc3f */
[----:B------:R3:W-:Y:S01]  /*1e00*/  STL [R1+0x6c], RZ ;  /* 0x00006cff01007387 */ /* 0x0007e20000100800 */
[----:B------:R-:W-:Y:S01]  /*1e10*/  USHF.R.U32.HI UR7, URZ, 0x4, UR7 ;  /* 0x000000043f077899 */ /* 0x000fe20008011607 */
[----:B01----:R-:W-:Y:S01]  /*1e20*/  IMAD.MOV.U32 R0, RZ, RZ, RZ ;  /* 0x000000ffff007224 */ /* 0x003fe200078e00ff */
[----:B------:R-:W-:Y:S01]  /*1e30*/  ULEA UR8, UR5, UR8, 0x9 ;  /* 0x0000000805087291 */ /* 0x000fe2000f8e483f */
[----:B------:R3:W-:Y:S01]  /*1e40*/  STL [R1+0x68], RZ ;  /* 0x000068ff01007387 */ /* 0x0007e20000100800 */
[----:B------:R-:W-:Y:S01]  /*1e50*/  ULOP3.LUT UR7, UR7, 0x3fff, URZ, 0xc0, !UPT ;  /* 0x00003fff07077892 */ /* 0x000fe2000f8ec03f */
[----:B------:R-:W-:Y:S01]  /*1e60*/  CS2R R2, SRZ ;  /* 0x0000000000027805 */ /* 0x000fe2000001ff00 */
[----:B------:R-:W-:Y:S01]  /*1e70*/  UMOV UR9, 0xc0000010 ;  /* 0xc000001000097882 */ /* 0x000fe20000000000 */
[----:B------:R3:W-:Y:S01]  /*1e80*/  STL [R1+0x64], RZ ;  /* 0x000064ff01007387 */ /* 0x0007e20000100800 */
[----:B------:R-:W-:Y:S01]  /*1e90*/  ULOP3.LUT UR7, UR7, 0x10000, URZ, 0xfc, !UPT ;  /* 0x0001000007077892 */ /* 0x000fe2000f8efc3f */
[----:B------:R-:W-:Y:S01]  /*1ea0*/  CS2R R4, SRZ ;  /* 0x0000000000047805 */ /* 0x000fe2000001ff00 */
[----:B------:R-:W-:Y:S01]  /*1eb0*/  UMOV UR11, 0xc0000010 ;  /* 0xc0000010000b7882 */ /* 0x000fe20000000000 */
[----:B------:R3:W-:Y:S01]  /*1ec0*/  STL [R1+0x60], RZ ;  /* 0x000060ff01007387 */ /* 0x0007e20000100800 */
[----:B------:R-:W-:Y:S01]  /*1ed0*/  ULEA UR10, UR5, UR7, 0x8 ;  /* 0x00000007050a7291 */ /* 0x000fe2000f8e403f */
[----:B------:R-:W-:-:S02]  /*1ee0*/  CS2R R6, SRZ ;  /* 0x0000000000067805 */ /* 0x000fc4000001ff00 */
[----:B------:R-:W-:Y:S01]  /*1ef0*/  CS2R R8, SRZ ;  /* 0x0000000000087805 */ /* 0x000fe2000001ff00 */
[----:B------:R3:W-:Y:S01]  /*1f00*/  STL [R1+0x5c], RZ ;  /* 0x00005cff01007387 */ /* 0x0007e20000100800 */
[----:B------:R-:W-:Y:S01]  /*1f10*/  ULDC UR7, c[0x0][0x50c] ;  /* 0x0001430000077ab9 */ /* 0x000fe20000000800 */
[----:B------:R-:W-:Y:S01]  /*1f20*/  CS2R R10, SRZ ;  /* 0x00000000000a7805 */ /* 0x000fe2000001ff00 */
[----:B------:R-:W-:Y:S01]  /*1f30*/  UISETP.NE.AND UP0, UPT, UR7, 0x1, UPT ;  /* 0x000000010700788c */ /* 0x000fe2000bf05270 */
[----:B------:R3:W-:Y:S01]  /*1f40*/  STL [R1+0x58], RZ ;  /* 0x000058ff01007387 */ /* 0x0007e20000100800 */
[----:B------:R-:W-:Y:S01]  /*1f50*/  CS2R R12, SRZ ;  /* 0x00000000000c7805 */ /* 0x000fe2000001ff00 */
[----:B------:R-:W-:Y:S01]  /*1f60*/  QGMMA.64x128x32.F32.E5M2.E5M2 R88, gdesc[UR8], RZ, !UPT ;  /* 0x01e00000085879f3 */ /* 0x000fe2000c7038ff */
[----:B------:R-:W-:Y:S01]  /*1f70*/  USEL UR7, URZ, 0x1, UP0 ;  /* 0x000000013f077887 */ /* 0x000fe20008000000 */
[----:B------:R3:W-:Y:S01]  /*1f80*/  STL [R1+0x54], RZ ;  /* 0x000054ff01007387 */ /* 0x0007e20000100800 */
[----:B------:R-:W-:Y:S01]  /*1f90*/  UIADD3 UR8, UR8, 0x100, URZ ;  /* 0x0000010008087890 */ /* 0x000fe2000fffe03f */
[----:B------:R-:W-:Y:S01]  /*1fa0*/  CS2R R14, SRZ ;  /* 0x00000000000e7805 */ /* 0x000fe2000001ff00 */
[----:B------:R-:W-:Y:S01]  /*1fb0*/  UMOV UR9, 0xc0000010 ;  /* 0xc000001000097882 */ /* 0x000fe20000000000 */
[----:B------:R3:W-:Y:S01]  /*1fc0*/  STL [R1+0x50], RZ ;  /* 0x000050ff01007387 */ /* 0x0007e20000100800 */
[----:B------:R-:W-:-:S02]  /*1fd0*/  ISETP.NE.AND P1, PT, RZ, UR7, PT ;  /* 0x00000007ff007c0c */ /* 0x000fc4000bf25270 */
[----:B------:R-:W-:Y:S02]  /*1fe0*/  CS2R R16, SRZ ;  /* 0x0000000000107805 */ /* 0x000fe4000001ff00 */
[----:B------:R-:W-:Y:S01]  /*1ff0*/  CS2R R18, SRZ ;  /* 0x0000000000127805 */ /* 0x000fe2000001ff00 */
[----:B------:R3:W-:Y:S01]  /*2000*/  STL [R1+0x4c], RZ ;  /* 0x00004cff01007387 */ /* 0x0007e20000100800 */
[----:B------:R-:W-:Y:S01]  /*2010*/  CS2R R20, SRZ ;  /* 0x0000000000147805 */ /* 0x000fe2000001ff00 */
[----:B------:R-:W-:Y:S01]  /*2020*/  QGMMA.64x128x32.F32.E5M2.E5M2 R24, gdesc[UR8], RZ, !UPT, gsb0 ;  /* 0x01e00000081879f3 */ /* 0x000fe2000c0038ff */
[----:B------:R-:W-:Y:S01]  /*2030*/  CS2R R22, SRZ ;  /* 0x0000000000167805 */ /* 0x000fe2000001ff00 */
[----:B------:R3:W-:Y:S01]  /*2040*/  STL [R1+0x48], RZ ;  /* 0x000048ff01007387 */ /* 0x0007e20000100800 */
[----:B------:R-:W-:Y:S02]  /*2050*/  CS2R R152, SRZ ;  /* 0x0000000000987805 */ /* 0x000fe4000001ff00 */
        /* <DEDUP_REMOVED lines=47> */
[----:B------:R-:W-:Y:S01]  /*2350*/  CS2R R224, SRZ ;  /* 0x0000000000e07805 */ /* 0x000fe2000001ff00 */
[----:B------:R-:W-:Y:S02]  /*2360*/  IMAD.MOV.U32 R226, RZ, RZ, RZ ;  /* 0x000000ffffe27224 */ /* 0x000fe400078e00ff */
[----:B------:R3:W-:Y:S04]  /*2370*/  STL [R1+0x14], RZ ;  /* 0x000014ff01007387 */ /* 0x0007e80000100800 */
[----:B------:R3:W-:Y:S04]  /*2380*/  STL [R1+0x10], RZ ;  /* 0x000010ff01007387 */ /* 0x0007e80000100800 */
[----:B------:R3:W-:Y:S04]  /*2390*/  STL [R1+0xc], RZ ;  /* 0x00000cff01007387 */ /* 0x0007e80000100800 */
[----:B------:R3:W-:Y:S04]  /*23a0*/  STL [R1+0x8], RZ ;  /* 0x000008ff01007387 */ /* 0x0007e80000100800 */
[----:B------:R3:W-:Y:S04]  /*23b0*/  STL [R1+0x4], RZ ;  /* 0x000004ff01007387 */ /* 0x0007e80000100800 */
[----:B------:R3:W-:Y:S01]  /*23c0*/  STL [R1], RZ ;  /* 0x000000ff01007387 */ /* 0x0007e20000100800 */
[----:B------:R-:W-:Y:S05]  /*23d0*/  @!P1 BRA `(.L_x_22) ;  /* 0x0000000800809947 */ /* 0x000fea0003800000 */
[----:B------:R-:W-:Y:S02]  /*23e0*/  WARPGROUP.DEPBAR.LE gsb0, 0x0 ;  /* 0x00008000000079c5 */ /* 0x000fe40000010000 */
[----:B------:R-:W-:-:S01]  /*23f0*/  FADD R227, RZ, R58 ;  /* 0x0000003affe37221 */ /* 0x000fc20000000000 */
[----:B------:R-:W-:Y:S01]  /*2400*/  FADD R226, RZ, R88 ;  /* 0x00000058ffe27221 */ /* 0x000fe20000000000 */
[----:B------:R-:W-:-:S01]  /*2410*/  FADD R225, RZ, R89 ;  /* 0x00000059ffe17221 */ /* 0x000fc20000000000 */
[----:B------:R-:W-:Y:S01]  /*2420*/  FADD R224, RZ, R90 ;  /* 0x0000005affe07221 */ /* 0x000fe20000000000 */
[----:B------:R-:W-:-:S01]  /*2430*/  FADD R223, RZ, R91 ;  /* 0x0000005bffdf7221 */ /* 0x000fc20000000000 */
[----:B------:R0:W-:Y:S01]  /*2440*/  STL [R1], R227 ;  /* 0x000000e301007387 */ /* 0x0001e20000100800 */
[----:B------:R-:W-:-:S01]  /*2450*/  FADD R222, RZ, R92 ;  /* 0x0000005cffde7221 */ /* 0x000fc20000000000 */
[----:B------:R-:W-:Y:S01]  /*2460*/  FADD R221, RZ, R93 ;  /* 0x0000005dffdd7221 */ /* 0x000fe20000000000 */
[----:B------:R-:W-:-:S01]  /*2470*/  FADD R220, RZ, R94 ;  /* 0x0000005effdc7221 */ /* 0x000fc20000000000 */
[----:B------:R-:W-:Y:S01]  /*2480*/  FADD R219, RZ, R95 ;  /* 0x0000005fffdb7221 */ /* 0x000fe20000000000 */
[----:B------:R-:W-:-:S01]  /*2490*/  FADD R218, RZ, R96 ;  /* 0x00000060ffda7221 */ /* 0x000fc20000000000 */
[----:B------:R-:W-:Y:S01]  /*24a0*/  FADD R217, RZ, R97 ;  /* 0x00000061ffd97221 */ /* 0x000fe20000000000 */
[----:B------:R-:W-:-:S01]  /*24b0*/  FADD R216, RZ, R98 ;  /* 0x00000062ffd87221 */ /* 0x000fc20000000000 */
[----:B------:R-:W-:Y:S01]  /*24c0*/  FADD R215, RZ, R99 ;  /* 0x00000063ffd77221 */ /* 0x000fe20000000000 */
[----:B------:R-:W-:-:S01]  /*24d0*/  FADD R214, RZ, R100 ;  /* 0x00000064ffd67221 */ /* 0x000fc20000000000 */
[----:B0-----:R-:W-:Y:S01]  /*24e0*/  FADD R227, RZ, R59 ;  /* 0x0000003bffe37221 */ /* 0x001fe20000000000 */
[----:B------:R-:W-:-:S01]  /*24f0*/  FADD R213, RZ, R101 ;  /* 0x00000065ffd57221 */ /* 0x000fc20000000000 */
[----:B------:R-:W-:Y:S01]  /*2500*/  FADD R212, RZ, R102 ;  /* 0x00000066ffd47221 */ /* 0x000fe20000000000 */
[----:B------:R-:W-:-:S01]  /*2510*/  FADD R211, RZ, R103 ;  /* 0x00000067ffd37221 */ /* 0x000fc20000000000 */
[----:B------:R-:W-:Y:S01]  /*2520*/  FADD R210, RZ, R104 ;  /* 0x00000068ffd27221 */ /* 0x000fe20000000000 */
[----:B------:R0:W-:Y:S01]  /*2530*/  STL [R1+0x4], R227 ;  /* 0x000004e301007387 */ /* 0x0001e20000100800 */
        /* <DEDUP_REMOVED lines=93> */
[----:B------:R-:W-:Y:S01]  /*2b10*/  UMOV UR6, URZ ;  /* 0x0000003f00067c82 */ /* 0x000fe20008000000 */
[----:B0-----:R-:W-:-:S05]  /*2b20*/  FADD R227, RZ, R66 ;  /* 0x00000042ffe37221 */ /* 0x001fca0000000000 */
[----:B------:R0:W-:Y:S02]  /*2b30*/  STL [R1+0x20], R227 ;  /* 0x000020e301007387 */ /* 0x0001e40000100800 */
        /* <DEDUP_REMOVED lines=42> */
.L_x_22:
[----:B------:R-:W-:-:S04]  /*2de0*/  UIADD3 UR18, UR5, 0x1, URZ ;  /* 0x0000000105127890 */ /* 0x000fc8000fffe03f */
[----:B------:R-:W-:-:S04]  /*2df0*/  UISETP.NE.AND UP0, UPT, UR18, 0x4, UPT ;  /* 0x000000041200788c */ /* 0x000fc8000bf05270 */
[----:B------:R-:W-:Y:S02]  /*2e00*/  USEL UR8, URZ, 0x1, UP0 ;  /* 0x000000013f087887 */ /* 0x000fe40008000000 */
[----:B------:R-:W-:Y:S02]  /*2e10*/  USEL UR18, UR18, URZ, UP0 ;  /* 0x0000003f12127287 */ /* 0x000fe40008000000 */
[----:B------:R-:W-:-:S06]  /*2e20*/  ULOP3.LUT UR8, UR4, UR8, URZ, 0x3c, !UPT ;  /* 0x0000000804087292 */ /* 0x000fcc000f8e3c3f */
[----:B0-----:R-:W-:Y:S01]  /*2e30*/  IMAD.U32 R227, RZ, RZ, UR8 ;  /* 0x00000008ffe37e24 */ /* 0x001fe2000f8e00ff */
[----:B------:R-:W-:-:S06]  /*2e40*/  UMOV UR8, 0x1 ;  /* 0x0000000100087882 */ /* 0x000fcc0000000000 */
.L_x_17:
[----:B------:R-:W-:-:S04]  /*2e50*/  UISETP.LT.AND UP0, UPT, UR12, 0x1, UPT ;  /* 0x000000010c00788c */ /* 0x000fc8000bf01270 */
[----:B------:R-:W-:-:S04]  /*2e60*/  USEL UR9, UR12, 0x1, UP0 ;  /* 0x000000010c097887 */ /* 0x000fc80008000000 */
[----:B------:R-:W-:-:S04]  /*2e70*/  UIADD3 UR9, UR12, -UR9, URZ ;  /* 0x800000090c097290 */ /* 0x000fc8000fffe03f */
[----:B------:R-:W-:-:S06]  /*2e80*/  UISETP.GE.AND UP0, UPT, UR9, 0x1, UPT ;  /* 0x000000010900788c */ /* 0x000fcc000bf06270 */
[----:B------:R-:W-:-:S13]  /*2e90*/  PLOP3.LUT P1, PT, PT, PT, UP0, 0x80, 0x0 ;  /* 0x000000000000781c */ /* 0x000fda0003f2f008 */
[----:B------:R-:W-:Y:S05]  /*2ea0*/  @!P1 BRA `(.L_x_23) ;  /* 0x00000010008c9947 */ /* 0x000fea0003800000 */
[----:B------:R-:W-:Y:S01]  /*2eb0*/  IMAD.U32 R228, RZ, RZ, UR9 ;  /* 0x00000009ffe47e24 */ /* 0x000fe2000f8e00ff */
[----:B------:R-:W-:Y:S01]  /*2ec0*/  UMOV UR19, UR5 ;  /* 0x0000000500137c82 */ /* 0x000fe20008000000 */
[----:B------:R-:W-:-:S05]  /*2ed0*/  ULDC UR24, c[0x0][0x50c] ;  /* 0x0001430000187ab9 */ /* 0x000fca0000000800 */
.L_x_31:
[----:B------:R-:W-:-:S06]  /*2ee0*/  UISETP.NE.AND UP0, UPT, UR23, 0x3, UPT ;  /* 0x000000031700788c */ /* 0x000fcc000bf05270 */
[----:B------:R-:W-:-:S13]  /*2ef0*/  PLOP3.LUT P2, PT, PT, PT, UP0, 0x80, 0x0 ;  /* 0x000000000000781c */ /* 0x000fda0003f4f008 */
[----:B01---5:R-:W-:Y:S05]  /*2f00*/  @!P2 BRA `(.L_x_24) ;  /* 0x000000000004a947 */ /* 0x023fea0003800000 */
[----:B------:R-:W-:Y:S01]  /*2f10*/  BPT.TRAP 0x1 ;  /* 0x000000040000795c */ /* 0x000fe20000300000 */
.L_x_24:
[----:B------:R-:W0:Y:S01]  /*2f20*/  S2UR UR9, SR_CgaCtaId ;  /* 0x00000000000979c3 */ /* 0x000e220000008800 */
[----:B------:R-:W-:Y:S01]  /*2f30*/  UMOV UR14, 0x400 ;  /* 0x00000400000e7882 */ /* 0x000fe20000000000 */
[----:B------:R-:W-:Y:S01]  /*2f40*/  SHF.L.U32 R229, R227, 0x1f, RZ ;  /* 0x0000001fe3e57819 */ /* 0x000fe200000006ff */
[----:B0-----:R-:W-:-:S04]  /*2f50*/  ULEA UR14, UR9, UR14, 0x18 ;  /* 0x0000000e090e7291 */ /* 0x001fc8000f8ec03f */
[----:B------:R-:W-:-:S09]  /*2f60*/  ULEA UR9, UR18, UR14, 0x3 ;  /* 0x0000000e12097291 */ /* 0x000fd2000f8e183f */
[----:B------:R0:W1:Y:S01]  /*2f70*/  SYNCS.PHASECHK.TRANS64.TRYWAIT P1, [UR9], R229 ;  /* 0x000000e5ff0075a7 */ /* 0x0000620008020149 */
[----:B------:R-:W-:Y:S05]  /*2f80*/  @!P2 BRA `(.L_x_25) ;  /* 0x000000000004a947 */ /* 0x000fea0003800000 */
[----:B------:R-:W-:Y:S01]  /*2f90*/  BPT.TRAP 0x1 ;  /* 0x000000040000795c */ /* 0x000fe20000300000 */
.L_x_25:
[----:B-1----:R-:W-:Y:S05]  /*2fa0*/  @P1 BRA `(.L_x_26) ;  /* 0x0000000000081947 */ /* 0x002fea0003800000 */
[----:B------:R-:W1:Y:S02]  /*2fb0*/  SYNCS.PHASECHK.TRANS64.TRYWAIT P1, [UR9], R229 ;  /* 0x000000e5ff0075a7 */ /* 0x000e640008020149 */
[----:B-1----:R-:W-:Y:S05]  /*2fc0*/  @!P1 BRA `(.L_x_27) ;  /* 0x000000d000d89947 */ /* 0x002fea0003800000 */
.L_x_26:
[----:B------:R-:W-:Y:S01]  /*2fd0*/  UIADD3 UR9, UR14, 0x8100, URZ ;  /* 0x000081000e097890 */ /* 0x000fe2000fffe03f */
[----:B------:R-:W-:Y:S01]  /*2fe0*/  WARPGROUP.ARRIVE ;  /* 0x00000000000079c5 */ /* 0x000fe20000000000 */
[----:B------:R-:W-:Y:S02]  /*2ff0*/  UISETP.NE.AND UP0, UPT, UR7, URZ, UPT ;  /* 0x0000003f0700728c */ /* 0x000fe4000bf05270 */
[----:B------:R-:W-:Y:S02]  /*3000*/  USHF.R.U32.HI UR9, URZ, 0x4, UR9 ;  /* 0x000000043f097899 */ /* 0x000fe40008011609 */
[----:B------:R-:W-:Y:S02]  /*3010*/  USEL UR8, UR8, URZ, !UP0 ;  /* 0x0000003f08087287 */ /* 0x000fe4000c000000 */
[----:B------:R-:W-:Y:S02]  /*3020*/  ULOP3.LUT UR9, UR9, 0x3fff, URZ, 0xc0, !UPT ;  /* 0x00003fff09097892 */ /* 0x000fe4000f8ec03f */
[----:B------:R-:W-:-:S02]  /*3030*/  ULOP3.LUT UR7, UR15, 0x10000, URZ, 0xfc, !UPT ;  /* 0x000100000f077892 */ /* 0x000fc4000f8efc3f */
[----:B------:R-:W-:Y:S02]  /*3040*/  ULOP3.LUT UR9, UR9, 0x10000, URZ, 0xfc, !UPT ;  /* 0x0001000009097892 */ /* 0x000fe4000f8efc3f */
[----:B------:R-:W-:Y:S02]  /*3050*/  UISETP.NE.U32.AND UP0, UPT, UR8, URZ, UPT ;  /* 0x0000003f0800728c */ /* 0x000fe4000bf05070 */
[----:B------:R-:W-:Y:S02]  /*3060*/  ULEA UR8, UR18, UR7, 0x9 ;  /* 0x0000000712087291 */ /* 0x000fe4000f8e483f */
[----:B------:R-:W-:Y:S01]  /*3070*/  ULEA UR10, UR18, UR9, 0x8 ;  /* 0x00000009120a7291 */ /* 0x000fe2000f8e403f */
[----:B------:R-:W-:Y:S02]  /*3080*/  UMOV UR11, 0xc0000010 ;  /* 0xc0000010000b7882 */ /* 0x000fe40000000000 */
[----:B------:R-:W-:Y:S01]  /*3090*/  UMOV UR9, 0xc0000010 ;  /* 0xc000001000097882 */ /* 0x000fe20000000000 */
[----:B------:R-:W-:-:S05]  /*30a0*/  UIADD3 UR6, UR6, 0x1, URZ ;  /* 0x0000000106067890 */ /* 0x000fca000fffe03f */
[----:B------:R-:W-:Y:S01]  /*30b0*/  QGMMA.64x128x32.F32.E5M2.E5M2 R88, gdesc[UR8], R88, UP0 ;  /* 0x01e00000085879f3 */ /* 0x000fe2000bf03858 */
[----:B------:R-:W-:Y:S01]  /*30c0*/  UIADD3 UR8, UR8, 0x100, URZ ;  /* 0x0000010008087890 */ /* 0x000fe2000fffe03f */
[----:B------:R-:W-:-:S10]  /*30d0*/  UMOV UR9, 0xc0000010 ;  /* 0xc000001000097882 */ /* 0x000fd40000000000 */
[----:B------:R-:W-:Y:S01]  /*30e0*/  QGMMA.64x128x32.F32.E5M2.E5M2 R24, gdesc[UR8], R24, UP0, gsb0 ;  /* 0x01e00000081879f3 */ /* 0x000fe2000b803818 */
[----:B------:R-:W-:-:S04]  /*30f0*/  UISETP.NE.AND UP0, UPT, UR6, UR24, UPT ;  /* 0x000000180600728c */ /* 0x000fc8000bf05270 */
[----:B------:R-:W-:-:S06]  /*3100*/  USEL UR7, URZ, 0x1, UP0 ;  /* 0x000000013f077887 */ /* 0x000fcc0008000000 */
[----:B------:R-:W-:Y:S01]  /*3110*/  ISETP.NE.AND P1, PT, RZ, UR7, PT ;  /* 0x00000007ff007c0c */ /* 0x000fe2000bf25270 */
[----:B------:R-:W-:-:S12]  /*3120*/  WARPGROUP.DEPBAR.LE gsb0, 0x1 ;  /* 0x00008000000079c5 */ /* 0x000fd80000010100 */
[----:B------:R-:W-:Y:S05]  /*3130*/  @!P1 BRA `(.L_x_28) ;  /* 0x0000000c00809947 */ /* 0x000fea0003800000 */
[----:B------:R-:W-:Y:S02]  /*3140*/  WARPGROUP.DEPBAR.LE gsb0, 0x0 ;  /* 0x00008000000079c5 */ /* 0x000fe40000010000 */
[----:B------:R-:W-:-:S01]  /*3150*/  FADD R226, R88, R226 ;  /* 0x000000e258e27221 */ /* 0x000fc20000000000 */
[----:B------:R-:W-:Y:S01]  /*3160*/  FADD R225, R89, R225 ;  /* 0x000000e159e17221 */ /* 0x000fe20000000000 */
[----:B------:R1:W-:Y:S01]  /*3170*/  STL [R1+0x8c], R227 ;  /* 0x00008ce301007387 */ /* 0x0003e20000100800 */
[----:B------:R-:W-:-:S01]  /*3180*/  FADD R224, R90, R224 ;  /* 0x000000e05ae07221 */ /* 0x000fc20000000000 */
[----:B------:R-:W-:Y:S01]  /*3190*/  FADD R223, R91, R223 ;  /* 0x000000df5bdf7221 */ /* 0x000fe20000000000 */
[----:B------:R-:W-:-:S01]  /*31a0*/  FADD R222, R92, R222 ;  /* 0x000000de5cde7221 */ /* 0x000fc20000000000 */
[----:B------:R-:W-:Y:S01]  /*31b0*/  FADD R221, R93, R221 ;  /* 0x000000dd5ddd7221 */ /* 0x000fe20000000000 */
[----:B-1----:R-:W4:Y:S04]  /*31c0*/  LDL.LU R227, [R1+0x30] ;  /* 0x0000300001e37983 */ /* 0x002f280000300800 */
[----:B------:R1:W-:Y:S01]  /*31d0*/  STL [R1+0x90], R226 ;  /* 0x000090e201007387 */ /* 0x0003e20000100800 */
[----:B------:R-:W-:-:S01]  /*31e0*/  FADD R220, R94, R220 ;  /* 0x000000dc5edc7221 */ /* 0x000fc20000000000 */
[----:B------:R-:W-:-:S02]  /*31f0*/  FADD R219, R95, R219 ;  /* 0x000000db5fdb7221 */ /* 0x000fc40000000000 */
[----:B-1----:R-:W2:Y:S04]  /*3200*/  LDL.LU R226, [R1+0x2c] ;  /* 0x00002c0001e27983 */ /* 0x002ea80000300800 */
[----:B------:R1:W-:Y:S01]  /*3210*/  STL [R1+0x94], R225 ;  /* 0x000094e101007387 */ /* 0x0003e20000100800 */
[----:B------:R-:W-:-:S03]  /*3220*/  FADD R218, R96, R218 ;  /* 0x000000da60da7221 */ /* 0x000fc60000000000 */
[----:B-1----:R-:W3:Y:S04]  /*3230*/  LDL.LU R225, [R1+0x28] ;  /* 0x0000280001e17983 */ /* 0x002ee80000300800 */
        /* <DEDUP_REMOVED lines=9> */
[----:B------:R1:W-:Y:S04]  /*32d0*/  STL [R1+0xa4], R221 ;  /* 0x0000a4dd01007387 */ /* 0x0003e80000100800 */
        /* <DEDUP_REMOVED lines=12> */
[----:B-1----:R-:W3:Y:S01]  /*33a0*/  LDL.LU R215, [R1] ;  /* 0x0000000001d77983 */ /* 0x002ee20000300800 */
[----:B------:R-:W-:-:S01]  /*33b0*/  FADD R214, R100, R214 ;  /* 0x000000d664d67221 */ /* 0x000fc20000000000 */
[----:B------:R-:W-:Y:S01]  /*33c0*/  FADD R213, R101, R213 ;  /* 0x000000d565d57221 */ /* 0x000fe20000000000 */
[----:B------:R-:W-:-:S01]  /*33d0*/  FADD R212, R102, R212 ;  /* 0x000000d466d47221 */ /* 0x000fc20000000000 */
[----:B------:R-:W-:Y:S01]  /*33e0*/  FADD R211, R103, R211 ;  /* 0x000000d367d37221 */ /* 0x000fe20000000000 */
[----:B------:R-:W-:-:S01]  /*33f0*/  FADD R210, R104, R210 ;  /* 0x000000d268d27221 */ /* 0x000fc20000000000 */
[----:B------:R-:W-:Y:S01]  /*3400*/  STL [R1+0xc0], R214 ;  /* 0x0000c0d601007387 */ /* 0x000fe20000100800 */
        /* <DEDUP_REMOVED lines=11> */
[----:B------:R1:W-:Y:S01]  /*34c0*/  STL [R1+0xcc], R211 ;  /* 0x0000ccd301007387 */ /* 0x0003e20000100800 */
[----:B------:R-:W-:-:S01]  /*34d0*/  FADD R200, R114, R200 ;  /* 0x000000c872c87221 */ /* 0x000fc20000000000 */
[----:B------:R-:W-:Y:S01]  /*34e0*/  FADD R199, R115, R199 ;  /* 0x000000c773c77221 */ /* 0x000fe20000000000 */
        /* <DEDUP_REMOVED lines=69> */
[----:B-----5:R-:W-:Y:S01]  /*3940*/  FADD R0, R57, R0 ;  /* 0x0000000039007221 */ /* 0x020fe20000000000 */
[----:B----4-:R-:W-:-:S01]  /*3950*/  FADD R227, R70, R227 ;  /* 0x000000e346e37221 */ /* 0x010fc20000000000 */
[----:B--2---:R-:W-:Y:S01]  /*3960*/  FADD R226, R69, R226 ;  /* 0x000000e245e27221 */ /* 0x004fe20000000000 */
[----:B---3--:R-:W-:-:S01]  /*3970*/  FADD R225, R68, R225 ;  /* 0x000000e144e17221 */ /* 0x008fc20000000000 */
        /* <DEDUP_REMOVED lines=9> */
[----:B------:R-:W-:-:S05]  /*3a10*/  FADD R215, R58, R215 ;  /* 0x000000d73ad77221 */ /* 0x000fca0000000000 */
[----:B------:R2:W-:Y:S04]  /*3a20*/  STL [R1], R215 ;  /* 0x000000d701007387 */ /* 0x0005e80000100800 */
[----:B------:R3:W-:Y:S04]  /*3a30*/  STL [R1+0x4], R216 ;  /* 0x000004d801007387 */ /* 0x0007e80000100800 */
        /* <DEDUP_REMOVED lines=8> */
[----:B-1----:R-:W4:Y:S04]  /*3ac0*/  LDL.LU R211, [R1+0x34] ;  /* 0x0000340001d37983 */ /* 0x002f280000300800 */
[----:B------:R1:W-:Y:S04]  /*3ad0*/  STL [R1+0x28], R225 ;  /* 0x000028e101007387 */ /* 0x0003e80000100800 */
[----:B------:R-:W4:Y:S04]  /*3ae0*/  LDL.LU R212, [R1+0x38] ;  /* 0x0000380001d47983 */ /* 0x000f280000300800 */
[----:B------:R1:W-:Y:S04]  /*3af0*/  STL [R1+0x2c], R226 ;  /* 0x00002ce201007387 */ /* 0x0003e80000100800 */
[----:B------:R-:W4:Y:S04]  /*3b00*/  LDL.LU R213, [R1+0x3c] ;  /* 0x00003c0001d57983 */ /* 0x000f280000300800 */
[----:B------:R1:W-:Y:S04]  /*3b10*/  STL [R1+0x30], R227 ;  /* 0x000030e301007387 */ /* 0x0003e80000100800 */
[----:B------:R-:W4:Y:S04]  /*3b20*/  LDL.LU R214, [R1+0x40] ;  /* 0x0000400001d67983 */ /* 0x000f280000300800 */
[----:B--2---:R-:W2:Y:S04]  /*3b30*/  LDL.LU R215, [R1+0x44] ;  /* 0x0000440001d77983 */ /* 0x004ea80000300800 */
[----:B---3--:R-:W3:Y:S04]  /*3b40*/  LDL.LU R216, [R1+0x48] ;  /* 0x0000480001d87983 */ /* 0x008ee80000300800 */
[----:B----4-:R-:W4:Y:S04]  /*3b50*/  LDL.LU R217, [R1+0x4c] ;  /* 0x00004c0001d97983 */ /* 0x010f280000300800 */
[----:B0-----:R-:W4:Y:S04]  /*3b60*/  LDL.LU R218, [R1+0x50] ;  /* 0x0000500001da7983 */ /* 0x001f280000300800 */
[----:B------:R-:W4:Y:S04]  /*3b70*/  LDL.LU R219, [R1+0x54] ;  /* 0x0000540001db7983 */ /* 0x000f280000300800 */
[----:B------:R-:W4:Y:S04]  /*3b80*/  LDL.LU R220, [R1+0x58] ;  /* 0x0000580001dc7983 */ /* 0x000f280000300800 */
[----:B------:R-:W4:Y:S04]  /*3b90*/  LDL.LU R221, [R1+0x5c] ;  /* 0x00005c0001dd7983 */ /* 0x000f280000300800 */
[----:B------:R-:W4:Y:S04]  /*3ba0*/  LDL.LU R222, [R1+0x60] ;  /* 0x0000600001de7983 */ /* 0x000f280000300800 */
[----:B------:R-:W4:Y:S04]  /*3bb0*/  LDL.LU R223, [R1+0x64] ;  /* 0x0000640001df7983 */ /* 0x000f280000300800 */
[----:B------:R-:W4:Y:S04]  /*3bc0*/  LDL.LU R224, [R1+0x68] ;  /* 0x0000680001e07983 */ /* 0x000f280000300800 */
[----:B-1----:R-:W4:Y:S04]  /*3bd0*/  LDL.LU R225, [R1+0x6c] ;  /* 0x00006c0001e17983 */ /* 0x002f280000300800 */
[----:B------:R-:W4:Y:S04]  /*3be0*/  LDL.LU R226, [R1+0x70] ;  /* 0x0000700001e27983 */ /* 0x000f280000300800 */
[----:B------:R-:W4:Y:S01]  /*3bf0*/  LDL.LU R227, [R1+0x74] ;  /* 0x0000740001e37983 */ /* 0x000f220000300800 */
[----:B------:R-:W-:-:S05]  /*3c00*/  FADD R211, R71, R211 ;  /* 0x000000d347d37221 */ /* 0x000fca0000000000 */
[----:B------:R0:W-:Y:S01]  /*3c10*/  STL [R1+0x34], R211 ;  /* 0x000034d301007387 */ /* 0x0001e20000100800 */
[----:B------:R-:W-:-:S03]  /*3c20*/  FADD R212, R72, R212 ;  /* 0x000000d448d47221 */ /* 0x000fc60000000000 */
[----:B0-----:R1:W5:Y:S01]  /*3c30*/  LDL.LU R211, [R1+0xcc] ;  /* 0x0000cc0001d37983 */ /* 0x0013620000300800 */
[----:B------:R-:W-:-:S03]  /*3c40*/  FADD R213, R73, R213 ;  /* 0x000000d549d57221 */ /* 0x000fc60000000000 */
[----:B------:R0:W-:Y:S01]  /*3c50*/  STL [R1+0x38], R212 ;  /* 0x000038d401007387 */ /* 0x0001e20000100800 */
[----:B------:R-:W-:-:S01]  /*3c60*/  FADD R214, R74, R214 ;  /* 0x000000d64ad67221 */ /* 0x000fc20000000000 */
[----:B--2---:R-:W-:Y:S02]  /*3c70*/  FADD R215, R75, R215 ;  /* 0x000000d74bd77221 */ /* 0x004fe40000000000 */
[----:B0-----:R1:W5:Y:S01]  /*3c80*/  LDL.LU R212, [R1+0xc8] ;  /* 0x0000c80001d47983 */ /* 0x0013620000300800 */
[----:B---3--:R-:W-:-:S03]  /*3c90*/  FADD R216, R76, R216 ;  /* 0x000000d84cd87221 */ /* 0x008fc60000000000 */
[----:B------:R0:W-:Y:S01]  /*3ca0*/  STL [R1+0x3c], R213 ;  /* 0x00003cd501007387 */ /* 0x0001e20000100800 */
[----:B----4-:R-:W-:-:S03]  /*3cb0*/  FADD R217, R77, R217 ;  /* 0x000000d94dd97221 */ /* 0x010fc60000000000 */
[----:B0-----:R1:W5:Y:S01]  /*3cc0*/  LDL.LU R213, [R1+0xc4] ;  /* 0x0000c40001d57983 */ /* 0x0013620000300800 */
[----:B------:R-:W-:-:S03]  /*3cd0*/  FADD R218, R78, R218 ;  /* 0x000000da4eda7221 */ /* 0x000fc60000000000 */
[----:B------:R0:W-:Y:S01]  /*3ce0*/  STL [R1+0x40], R214 ;  /* 0x000040d601007387 */ /* 0x0001e20000100800 */
[----:B------:R-:W-:-:S01]  /*3cf0*/  FADD R219, R79, R219 ;  /* 0x000000db4fdb7221 */ /* 0x000fc20000000000 */
[----:B------:R-:W-:Y:S02]  /*3d00*/  FADD R220, R80, R220 ;  /* 0x000000dc50dc7221 */ /* 0x000fe40000000000 */
[----:B0-----:R1:W5:Y:S04]  /*3d10*/  LDL.LU R214, [R1+0xc0] ;  /* 0x0000c00001d67983 */ /* 0x0013680000300800 */
[----:B------:R0:W-:Y:S01]  /*3d20*/  STL [R1+0x44], R215 ;  /* 0x000044d701007387 */ /* 0x0001e20000100800 */
[----:B------:R-:W-:-:S01]  /*3d30*/  FADD R221, R81, R221 ;  /* 0x000000dd51dd7221 */ /* 0x000fc20000000000 */
[----:B------:R-:W-:-:S02]  /*3d40*/  FADD R222, R82, R222 ;  /* 0x000000de52de7221 */ /* 0x000fc40000000000 */
[----:B0-----:R1:W5:Y:S04]  /*3d50*/  LDL.LU R215, [R1+0xbc] ;  /* 0x0000bc0001d77983 */ /* 0x0013680000300800 */
[----:B------:R0:W-:Y:S01]  /*3d60*/  STL [R1+0x48], R216 ;  /* 0x000048d801007387 */ /* 0x0001e20000100800 */
[----:B------:R-:W-:-:S03]  /*3d70*/  FADD R223, R83, R223 ;  /* 0x000000df53df7221 */ /* 0x000fc60000000000 */
        /* <DEDUP_REMOVED lines=13> */
[----:B------:R0:W-:Y:S04]  /*3e50*/  STL [R1+0x5c], R221 ;  /* 0x00005cdd01007387 */ /* 0x0001e80000100800 */
        /* <DEDUP_REMOVED lines=12> */
[----:B0-----:R1:W5:Y:S01]  /*3f20*/  LDL.LU R227, [R1+0x8c] ;  /* 0x00008c0001e37983 */ /* 0x0013620000300800 */
[----:B------:R-:W-:-:S05]  /*3f30*/  UMOV UR6, URZ ;  /* 0x0000003f00067c82 */ /* 0x000fca0008000000 */
.L_x_28:
[----:B------:R-:W-:Y:S05]  /*3f40*/  @!P2 BRA `(.L_x_29) ;  /* 0x000000000004a947 */ /* 0x000fea0003800000 */
[----:B------:R-:W-:Y:S01]  /*3f50*/  BPT.TRAP 0x1 ;  /* 0x000000040000795c */ /* 0x000fe20000300000 */
.L_x_29:
[----:B-----5:R4:W-:Y:S04]  /*3f60*/  STL [R1+0x8c], R0 ;  /* 0x00008c0001007387 */ /* 0x0209e80000100800 */
[----:B----4-:R-:W4:Y:S01]  /*3f70*/  LDL R0, [R1+0x78] ;  /* 0x0000780001007983 */ /* 0x010f220000100800 */
[----:B0-----:R-:W-:-:S05]  /*3f80*/  IMAD.U32 R229, RZ, RZ, UR19 ;  /* 0x00000013ffe57e24 */ /* 0x001fca000f8e00ff */
[----:B------:R-:W-:-:S05]  /*3f90*/  @P0 LEA R229, R229, UR14, 0x3 ;  /* 0x0000000ee5e50c11 */ /* 0x000fca000f8e18ff */
[----:B------:R-:W-:Y:S01]  /*3fa0*/  @P0 VIADD R229, R229, 0x20 ;  /* 0x00000020e5e50836 */ /* 0x000fe20000000000 */
[----:B------:R-:W-:-:S06]  /*3fb0*/  UISETP.GT.U32.AND UP0, UPT, UR13, 0x1, UPT ;  /* 0x000000010d00788c */ /* 0x000fcc000bf04070 */
[----:B------:R-:W-:Y:S02]  /*3fc0*/  PLOP3.LUT P1, PT, PT, PT, UP0, 0x80, 0x0 ;  /* 0x000000000000781c */ /* 0x000fe40003f2f008 */
[----:B----4-:R-:W-:Y:S02]  /*3fd0*/  @P0 PRMT R229, R0, 0x654, R229 ;  /* 0x0000065400e50816 */ /* 0x010fe400000000e5 */
[----:B------:R0:W5:Y:S02]  /*3fe0*/  LDL.LU R0, [R1+0x8c] ;  /* 0x00008c0001007983 */ /* 0x0001640000300800 */
[----:B------:R0:W-:Y:S07]  /*3ff0*/  @P0 SYNCS.ARRIVE.TRANS64.RED.A1T0 RZ, [R229+URZ], RZ ;  /* 0x000000ffe5ff09a7 */ /* 0x0001ee000810043f */
[----:B------:R-:W-:Y:S05]  /*4000*/  @P1 BRA `(.L_x_30) ;  /* 0x0000000000041947 */ /* 0x000fea0003800000 */
[----:B------:R-:W-:Y:S01]  /*4010*/  BPT.TRAP 0x1 ;  /* 0x000000040000795c */ /* 0x000fe20000300000 */
.L_x_30:
[----:B------:R-:W-:Y:S01]  /*4020*/  UIADD3 UR18, UR18, 0x1, URZ ;  /* 0x0000000112127890 */ /* 0x000fe2000fffe03f */
[C---:B------:R-:W-:Y:S01]  /*4030*/  ISETP.GT.AND P1, PT, R228.reuse, 0x1, PT ;  /* 0x00000001e400780c */ /* 0x040fe20003f24270 */
[----:B------:R-:W-:Y:S01]  /*4040*/  UIADD3 UR19, UR19, 0x1, URZ ;  /* 0x0000000113137890 */ /* 0x000fe2000fffe03f */
[----:B------:R-:W-:Y:S01]  /*4050*/  VIADD R228, R228, 0xffffffff ;  /* 0xffffffffe4e47836 */ /* 0x000fe20000000000 */
[----:B------:R-:W-:Y:S02]  /*4060*/  UISETP.NE.AND UP0, UPT, UR18, 0x4, UPT ;  /* 0x000000041200788c */ /* 0x000fe4000bf05270 */
[----:B------:R-:W-:Y:S02]  /*4070*/  UISETP.NE.AND UP1, UPT, UR19, 0x4, UPT ;  /* 0x000000041300788c */ /* 0x000fe4000bf25270 */
[----:B------:R-:W-:Y:S02]  /*4080*/  USEL UR8, URZ, 0x1, UP0 ;  /* 0x000000013f087887 */ /* 0x000fe40008000000 */
[----:B------:R-:W-:-:S02]  /*4090*/  USEL UR18, UR18, URZ, UP0 ;  /* 0x0000003f12127287 */ /* 0x000fc40008000000 */
[----:B------:R-:W-:Y:S02]  /*40a0*/  USEL UR19, UR19, URZ, UP1 ;  /* 0x0000003f13137287 */ /* 0x000fe40008800000 */
[----:B------:R-:W-:Y:S01]  /*40b0*/  LOP3.LUT R227, R227, UR8, RZ, 0x3c, !PT ;  /* 0x00000008e3e37c12 */ /* 0x000fe2000f8e3cff */
[----:B------:R-:W-:Y:S01]  /*40c0*/  UMOV UR8, 0x1 ;  /* 0x0000000100087882 */ /* 0x000fe20000000000 */
[----:B------:R-:W-:Y:S08]  /*40d0*/  @P1 BRA `(.L_x_31) ;  /* 0xffffffec00801947 */ /* 0x000ff0000383ffff */
.L_x_23:
[----:B------:R-:W-:-:S04]  /*40e0*/  UISETP.NE.AND UP0, UPT, UR6, URZ, UPT ;  /* 0x0000003f0600728c */ /* 0x000fc8000bf05270 */
[----:B------:R-:W-:-:S06]  /*40f0*/  USEL UR6, URZ, 0x1, !UP0 ;  /* 0x000000013f067887 */ /* 0x000fcc000c000000 */
[----:B------:R-:W-:-:S13]  /*4100*/  ISETP.NE.AND P1, PT, RZ, UR6, PT ;  /* 0x00000006ff007c0c */ /* 0x000fda000bf25270 */
[----:B------:R-:W-:Y:S05]  /*4110*/  @!P1 BRA `(.L_x_32) ;  /* 0x0000000c00dc9947 */ /* 0x000fea0003800000 */
[----:B------:R-:W4:Y:S04]  /*4120*/  LDL.LU R227, [R1+0x74] ;  /* 0x0000740001e37983 */ /* 0x000f280000300800 */
[----:B----4-:R4:W-:Y:S04]  /*4130*/  STL [R1+0x8c], R227 ;  /* 0x00008ce301007387 */ /* 0x0109e80000100800 */
[----:B----4-:R-:W4:Y:S04]  /*4140*/  LDL.LU R227, [R1+0x70] ;  /* 0x0000700001e37983 */ /* 0x010f280000300800 */
        /* <DEDUP_REMOVED lines=55> */
[----:B----4-:R-:W4:Y:S01]  /*44c0*/  LDL.LU R227, [R1] ;  /* 0x0000000001e37983 */ /* 0x010f220000300800 */
[----:B------:R-:W-:-:S02]  /*44d0*/  WARPGROUP.DEPBAR.LE gsb0, 0x0 ;  /* 0x00008000000079c5 */ /* 0x000fc40000010000 */
[----:B------:R-:W-:Y:S01]  /*44e0*/  FADD R226, R88, R226 ;  /* 0x000000e258e27221 */ /* 0x000fe20000000000 */
        /* <DEDUP_REMOVED lines=96> */
[----:B-----5:R-:W-:Y:S01]  /*4af0*/  FADD R0, R57, R0 ;  /* 0x0000000039007221 */ /* 0x020fe20000000000 */
[----:B----4-:R-:W-:-:S05]  /*4b00*/  FADD R227, R58, R227 ;  /* 0x000000e33ae37221 */ /* 0x010fca0000000000 */
[----:B------:R4:W-:Y:S04]  /*4b10*/  STL [R1], R227 ;  /* 0x000000e301007387 */ /* 0x0009e80000100800 */
[----:B----4-:R-:W4:Y:S02]  /*4b20*/  LDL.LU R227, [R1+0xfc] ;  /* 0x0000fc0001e37983 */ /* 0x010f240000300800 */
[----:B----4-:R-:W-:-:S05]  /*4b30*/  FADD R227, R59, R227 ;  /* 0x000000e33be37221 */ /* 0x010fca0000000000 */
[----:B------:R4:W-:Y:S04]  /*4b40*/  STL [R1+0x4], R227 ;  /* 0x000004e301007387 */ /* 0x0009e80000100800 */
        /* <DEDUP_REMOVED lines=83> */
[----:B------:R4:W-:Y:S02]  /*5080*/  STL [R1+0x74], R227 ;  /* 0x000074e301007387 */ /* 0x0009e40000100800 */
.L_x_32:
[----:B------:R-:W-:Y:S02]  /*5090*/  WARPGROUP.DEPBAR.LE gsb0, 0x0 ;  /* 0x00008000000079c5 */ /* 0x000fe40000010000 */
[----:B------:R-:W0:Y:S02]  /*50a0*/  LDC R24, c[0x0][0x28c] ;  /* 0x0000a300ff187b82 */ /* 0x000e240000000800 */
[----:B0-----:R-:W-:-:S13]  /*50b0*/  ISETP.GE.AND P1, PT, R24, 0x1, PT ;  /* 0x000000011800780c */ /* 0x001fda0003f26270 */
[----:B------:R-:W-:Y:S05]  /*50c0*/  @!P1 BRA `(.L_x_33) ;  /* 0x0000000000509947 */ /* 0x000fea0003800000 */
[----:B------:R-:W-:-:S06]  /*50d0*/  UISETP.NE.AND UP0, UPT, UR23, 0x3, UPT ;  /* 0x000000031700788c */ /* 0x000fcc000bf05270 */
[----:B------:R-:W-:-:S13]  /*50e0*/  PLOP3.LUT P1, PT, PT, PT, UP0, 0x80, 0x0 ;  /* 0x000000000000781c */ /* 0x000fda0003f2f008 */
[----:B------:R-:W-:Y:S05]  /*50f0*/  @!P1 BRA `(.L_x_34) ;  /* 0x0000000000049947 */ /* 0x000fea0003800000 */
[----:B------:R-:W-:Y:S01]  /*5100*/  BPT.TRAP 0x1 ;  /* 0x000000040000795c */ /* 0x000fe20000300000 */
.L_x_34:
[----:B----4-:R-:W4:Y:S01]  /*5110*/  LDL R227, [R1+0x78] ;  /* 0x0000780001e37983 */ /* 0x010f220000100800 */
[----:B------:R-:W-:Y:S01]  /*5120*/  VOTEU.ANY UP0, P0 ;  /* 0x00000000003f7886 */ /* 0x000fe20000000100 */
[----:B------:R-:W-:Y:S01]  /*5130*/  UISETP.LT.AND UP1, UPT, UR12, 0x1, UPT ;  /* 0x000000010c00788c */ /* 0x000fe2000bf21270 */
[----:B------:R-:W-:-:S03]  /*5140*/  IMAD.U32 R25, RZ, RZ, UR14 ;  /* 0x0000000eff197e24 */ /* 0x000fc6000f8e00ff */
[----:B------:R-:W-:-:S04]  /*5150*/  @UP0 USEL UR6, UR12, 0x1, UP1 ;  /* 0x000000010c060887 */ /* 0x000fc80008800000 */
[----:B------:R-:W-:Y:S02]  /*5160*/  @UP0 UIADD3 UR6, UR5, UR12, -UR6 ;  /* 0x0000000c05060290 */ /* 0x000fe4000fffe806 */
[----:B------:R-:W-:-:S04]  /*5170*/  UISETP.GT.U32.AND UP0, UPT, UR13, 0x1, UPT ;  /* 0x000000010d00788c */ /* 0x000fc8000bf04070 */
[----:B------:R-:W-:Y:S02]  /*5180*/  IMAD.U32 R24, RZ, RZ, UR6 ;  /* 0x00000006ff187e24 */ /* 0x000fe4000f8e00ff */
[----:B------:R-:W-:Y:S02]  /*5190*/  PLOP3.LUT P1, PT, PT, PT, UP0, 0x80, 0x0 ;  /* 0x000000000000781c */ /* 0x000fe40003f2f008 */
[----:B------:R-:W-:-:S05]  /*51a0*/  @P0 IMAD.SHL.U32 R24, R24, 0x8, RZ ;  /* 0x0000000818180824 */ /* 0x000fca00078e00ff */
[----:B------:R-:W-:-:S04]  /*51b0*/  @P0 LOP3.LUT R24, R24, 0x18, RZ, 0xc0, !PT ;  /* 0x0000001818180812 */ /* 0x000fc800078ec0ff */
[----:B------:R-:W-:-:S04]  /*51c0*/  @P0 IADD3 R24, R25, 0x20, R24 ;  /* 0x0000002019180810 */ /* 0x000fc80007ffe018 */
[----:B----4-:R-:W-:-:S04]  /*51d0*/  @P0 PRMT R24, R227, 0x654, R24 ;  /* 0x00000654e3180816 */ /* 0x010fc80000000018 */
[----:B------:R0:W-:Y:S01]  /*51e0*/  @P0 SYNCS.ARRIVE.TRANS64.RED.A1T0 RZ, [R24+URZ], RZ ;  /* 0x000000ff18ff09a7 */ /* 0x0001e2000810043f */
[----:B------:R-:W-:Y:S05]  /*51f0*/  @P1 BRA `(.L_x_33) ;  /* 0x0000000000041947 */ /* 0x000fea0003800000 */
[----:B------:R-:W-:Y:S01]  /*5200*/  BPT.TRAP 0x1 ;  /* 0x000000040000795c */ /* 0x000fe20000300000 */
.L_x_33:
[----:B------:R1:W-:Y:S01]  /*5210*/  STL [R1+0x90], R2 ;  /* 0x0000900201007387 */ /* 0x0003e20000100800 */
[----:B------:R-:W2:Y:S01]  /*5220*/  LDC R28, c[0x0][0x288] ;  /* 0x0000a200ff1c7b82 */ /* 0x000ea20000000800 */
[----:B------:R-:W-:Y:S02]  /*5230*/  ULDC UR6, c[0x0][0x284] ;  /* 0x0000a10000067ab9 */ /* 0x000fe40000000800 */
[----:B-1----:R-:W3:Y:S04]  /*5240*/  LDL.LU R2, [R1+0x84] ;  /* 0x0000840001027983 */ /* 0x002ee80000300800 */
[----:B-----5:R1:W-:Y:S04]  /*5250*/  STL [R1+0x8c], R0 ;  /* 0x00008c0001007387 */ /* 0x0203e80000100800 */
[----:B-1----:R-:W2:Y:S01]  /*5260*/  LDL.LU R0, [R1+0x88] ;  /* 0x0000880001007983 */ /* 0x002ea20000300800 */
[----:B----4-:R-:W0:Y:S02]  /*5270*/  S2R R227, SR_TID.X ;  /* 0x0000000000e37919 */ /* 0x010e240000002100 */
[----:B0-----:R-:W-:-:S02]  /*5280*/  SHF.R.U32.HI R24, RZ, 0x2, R227 ;  /* 0x00000002ff187819 */ /* 0x001fc400000116e3 */
[----:B------:R-:W-:Y:S02]  /*5290*/  LOP3.LUT R26, R227, 0x60, RZ, 0xc0, !PT ;  /* 0x00000060e31a7812 */ /* 0x000fe400078ec0ff */
[----:B------:R-:W-:Y:S02]  /*52a0*/  SHF.R.U32.HI R27, RZ, 0x7, R227 ;  /* 0x00000007ff1b7819 */ /* 0x000fe400000116e3 */
[----:B------:R-:W-:Y:S02]  /*52b0*/  LOP3.LUT R25, R24, 0x7, RZ, 0xc0, !PT ;  /* 0x0000000718197812 */ /* 0x000fe400078ec0ff */
[----:B------:R-:W-:Y:S02]  /*52c0*/  SHF.R.U32.HI R26, RZ, 0x1, R26 ;  /* 0x00000001ff1a7819 */ /* 0x000fe4000001161a */
[----:B------:R-:W-:Y:S02]  /*52d0*/  LOP3.LUT R24, R27, 0x1, RZ, 0xc0, !PT ;  /* 0x000000011b187812 */ /* 0x000fe400078ec0ff */
[----:B------:R-:W-:-:S02]  /*52e0*/  IADD3 R31, RZ, -R26, -R25 ;  /* 0x8000001aff1f7210 */ /* 0x000fc40007ffe819 */
[----:B------:R-:W-:Y:S01]  /*52f0*/  LOP3.LUT R27, R227, 0x3, RZ, 0xc0, !PT ;  /* 0x00000003e31b7812 */ /* 0x000fe200078ec0ff */
[C---:B------:R-:W-:Y:S02]  /*5300*/  IMAD.SHL.U32 R30, R24.reuse, 0x40, RZ ;  /* 0x00000040181e7824 */ /* 0x040fe400078e00ff */
[----:B------:R-:W-:Y:S02]  /*5310*/  IMAD R31, R24, -0x40, R31 ;  /* 0xffffffc0181f7824 */ /* 0x000fe400078e021f */
[----:B---3--:R-:W-:Y:S02]  /*5320*/  IMAD.SHL.U32 R29, R2, 0x80, RZ ;  /* 0x00000080021d7824 */ /* 0x008fe400078e00ff */
[----:B------:R0:W5:Y:S01]  /*5330*/  LDL.LU R2, [R1+0x90] ;  /* 0x0000900001027983 */ /* 0x0001620000300800 */
[----:B--2---:R-:W-:Y:S02]  /*5340*/  IMAD.WIDE R38, R0, 0x100, RZ ;  /* 0x0000010000267825 */ /* 0x004fe400078e02ff */
[----:B------:R-:W-:-:S02]  /*5350*/  ISETP.GE.AND P1, PT, R29, R28, PT ;  /* 0x0000001c1d00720c */ /* 0x000fc40003f26270 */
[----:B------:R-:W-:Y:S01]  /*5360*/  LOP3.LUT R43, R30, 0x40, R25, 0xe2, !PT ;  /* 0x000000401e2b7812 */ /* 0x000fe200078ee219 */
[----:B------:R-:W-:Y:S02]  /*5370*/  IMAD.SHL.U32 R24, R0, 0x100, RZ ;  /* 0x0000010000187824 */ /* 0x000fe400078e00ff */
[----:B------:R0:W5:Y:S01]  /*5380*/  LDL.LU R0, [R1+0x8c] ;  /* 0x00008c0001007983 */ /* 0x0001620000300800 */
[----:B------:R-:W-:Y:S02]  /*5390*/  IMAD.SHL.U32 R32, R227, 0x2, RZ ;  /* 0x00000002e3207824 */ /* 0x000fe400078e00ff */
[C---:B------:R-:W-:Y:S01]  /*53a0*/  ISETP.GE.OR P1, PT, R24.reuse, UR6, P1 ;  /* 0x0000000618007c0c */ /* 0x040fe20008f26670 */
[----:B------:R-:W-:Y:S01]  /*53b0*/  IMAD R42, R27, -0x2, R28 ;  /* 0xfffffffe1b2a7824 */ /* 0x000fe200078e021c */
[----:B------:R-:W-:Y:S01]  /*53c0*/  IADD3 R41, -R24, UR6, R31 ;  /* 0x0000000618297c10 */ /* 0x000fe2000fffe11f */
[----:B------:R-:W-:Y:S01]  /*53d0*/  IMAD.MOV.U32 R40, RZ, RZ, -0x1 ;  /* 0xffffffffff287424 */ /* 0x000fe200078e00ff */
[----:B------:R-:W-:Y:S01]  /*53e0*/  LOP3.LUT R43, R38, R43, R26, 0xfe, !PT ;  /* 0x0000002b262b7212 */ /* 0x000fe200078efe1a */
[----:B------:R-:W-:Y:S01]  /*53f0*/  IMAD.IADD R42, R42, 0x1, -R29 ;  /* 0x000000012a2a7824 */ /* 0x000fe200078e0a1d */
[----:B------:R-:W-:-:S07]  /*5400*/  LOP3.LUT R32, R29, 0x6, R32, 0xf8, !PT ;  /* 0x000000061d207812 */ /* 0x000fce00078ef820 */
[----:B0-----:R-:W-:Y:S05]  /*5410*/  @P1 BRA `(.L_x_35) ;  /* 0x00000090001c1947 */ /* 0x001fea0003800000 */
[----:B------:R-:W0:Y:S01]  /*5420*/  LDC.64 R28, c[0x0][0x5c8] ;  /* 0x00017200ff1c7b82 */ /* 0x000e220000000a00 */
[----:B------:R-:W-:Y:S01]  /*5430*/  USHF.R.S32.HI UR7, URZ, 0x1f, UR22 ;  /* 0x0000001f3f077899 */ /* 0x000fe20008011416 */
[--C-:B------:R-:W-:Y:S01]  /*5440*/  SHF.R.S32.HI R33, RZ, 0x1f, R32.reuse ;  /* 0x0000001fff217819 */ /* 0x100fe20000011420 */
[----:B------:R-:W-:Y:S01]  /*5450*/  ULDC.64 UR8, c[0x0][0x5d0] ;  /* 0x0001740000087ab9 */ /* 0x000fe20000000a00 */
[----:B------:R-:W-:Y:S01]  /*5460*/  BSSY B0, `(.L_x_35) ;  /* 0x0000902000007945 */ /* 0x000fe20003800000 */
[----:B------:R-:W-:Y:S02]  /*5470*/  UIMAD UR6, UR7, UR8, URZ ;  /* 0x00000008070672a4 */ /* 0x000fe4000f8e023f */
[----:B------:R-:W-:Y:S02]  /*5480*/  IMAD.U32 R27, RZ, RZ, UR8 ;  /* 0x00000008ff1b7e24 */ /* 0x000fe4000f8e00ff */
[----:B------:R-:W-:Y:S02]  /*5490*/  UIMAD UR6, UR22, UR9, UR6 ;  /* 0x00000009160672a4 */ /* 0x000fe4000f8e0206 */
[----:B------:R-:W-:Y:S01]  /*54a0*/  IMAD.WIDE.U32 R26, R27, UR22, R32 ;  /* 0x000000161b1a7c25 */ /* 0x000fe2000f8e0020 */
[----:B------:R-:W-:-:S03]  /*54b0*/  ULDC.64 UR8, c[0x0][0x5c0] ;  /* 0x0001700000087ab9 */ /* 0x000fc60000000a00 */
[----:B------:R-:W-:Y:S02]  /*54c0*/  VIADD R27, R27, UR6 ;  /* 0x000000061b1b7c36 */ /* 0x000fe40008000000 */
[-C--:B0-----:R-:W-:Y:S01]  /*54d0*/  IMAD R24, R39, R28.reuse, RZ ;  /* 0x0000001c27187224 */ /* 0x081fe200078e02ff */
[----:B------:R-:W-:Y:S01]  /*54e0*/  SHF.L.U64.HI R34, R28, 0x3, R29 ;  /* 0x000000031c227819 */ /* 0x000fe2000001021d */
[----:B------:R-:W-:-:S04]  /*54f0*/  IMAD.WIDE.U32 R26, R43, R28, R26 ;  /* 0x0000001c2b1a7225 */ /* 0x000fc800078e001a */
[----:B------:R-:W-:Y:S01]  /*5500*/  IMAD R25, R43, R29, R24 ;  /* 0x0000001d2b197224 */ /* 0x000fe200078e0218 */
[C---:B------:R-:W-:Y:S01]  /*5510*/  LEA R30, P2, R28.reuse, R26, 0x7 ;  /* 0x0000001a1c1e7211 */ /* 0x040fe200078438ff */
[----:B------:R-:W-:Y:S01]  /*5520*/  IMAD.SHL.U32 R31, R28, 0x8, RZ ;  /* 0x000000081c1f7824 */ /* 0x000fe200078e00ff */
[----:B------:R-:W-:Y:S01]  /*5530*/  IADD3 R24, P1, R26, UR8, RZ ;  /* 0x000000081a187c10 */ /* 0x000fe2000ff3e0ff */
[----:B------:R-:W-:-:S03]  /*5540*/  IMAD.IADD R27, R27, 0x1, R25 ;  /* 0x000000011b1b7824 */ /* 0x000fc600078e0219 */
[----:B------:R-:W-:Y:S02]  /*5550*/  IADD3 R26, P5, P6, R26, UR8, R31 ;  /* 0x000000081a1a7c10 */ /* 0x000fe4000febe01f */
[----:B------:R-:W-:Y:S02]  /*5560*/  LEA.HI.X R29, R28, R27, R29, 0x7, P2 ;  /* 0x0000001b1c1d7211 */ /* 0x000fe400010f3c1d */
[C---:B------:R-:W-:Y:S02]  /*5570*/  IADD3.X R25, R27.reuse, UR9, RZ, P1, !PT ;  /* 0x000000091b197c10 */ /* 0x040fe40008ffe4ff */
[----:B------:R-:W-:Y:S02]  /*5580*/  IADD3.X R27, R27, UR9, R34, P5, P6 ;  /* 0x000000091b1b7c10 */ /* 0x000fe4000afec422 */
[----:B------:R-:W-:Y:S02]  /*5590*/  FSETP.NEU.AND P5, PT, RZ, UR21, PT ;  /* 0x00000015ff007c0b */ /* 0x000fe4000bfad000 */
[----:B------:R-:W-:-:S02]  /*55a0*/  IADD3 R28, P1, P2, R30, UR8, R31 ;  /* 0x000000081e1c7c10 */ /* 0x000fc4000fa3e01f */
[----:B------:R-:W-:-:S04]  /*55b0*/  IADD3 R30, P3, R30, UR8, RZ ;  /* 0x000000081e1e7c10 */ /* 0x000fc8000ff7e0ff */
[C---:B------:R-:W-:Y:S02]  /*55c0*/  IADD3.X R31, R29.reuse, UR9, RZ, P3, !PT ;  /* 0x000000091d1f7c10 */ /* 0x040fe40009ffe4ff */
[----:B------:R-:W-:-:S03]  /*55d0*/  IADD3.X R29, R29, UR9, R34, P1, P2 ;  /* 0x000000091d1d7c10 */ /* 0x000fc60008fe4422 */
[----:B------:R-:W-:Y:S05]  /*55e0*/  @!P5 BRA `(.L_x_36) ;  /* 0x0000006c001cd947 */ /* 0x000fea0003800000 */
[----:B------:R-:W-:Y:S01]  /*55f0*/  ULDC.64 UR8, c[0x0][0x5b8] ;  /* 0x00016e0000087ab9 */ /* 0x000fe20000000a00 */
[----:B------:R-:W-:Y:S01]  /*5600*/  ISETP.GE.AND P1, PT, R41, 0x1, PT ;  /* 0x000000012900780c */ /* 0x000fe20003f26270 */
[----:B------:R-:W-:Y:S02]  /*5610*/  UIMAD UR6, UR7, UR8, URZ ;  /* 0x00000008070672a4 */ /* 0x000fe4000f8e023f */
[----:B------:R-:W-:Y:S01]  /*5620*/  IMAD.U32 R35, RZ, RZ, UR8 ;  /* 0x00000008ff237e24 */ /* 0x000fe2000f8e00ff */
[----:B------:R-:W-:Y:S01]  /*5630*/  BSSY B1, `(.L_x_37) ;  /* 0x0000010000017945 */ /* 0x000fe20003800000 */
[----:B------:R-:W-:Y:S01]  /*5640*/  ISETP.LT.OR P5, PT, R42, 0x1, !P1 ;  /* 0x000000012a00780c */ /* 0x000fe20004fa1670 */
[----:B------:R-:W-:Y:S02]  /*5650*/  UIMAD UR6, UR22, UR9, UR6 ;  /* 0x00000009160672a4 */ /* 0x000fe4000f8e0206 */
[----:B------:R-:W-:Y:S01]  /*5660*/  IMAD.WIDE.U32 R32, R35, UR22, R32 ;  /* 0x0000001623207c25 */ /* 0x000fe2000f8e0020 */
[----:B------:R-:W-:-:S03]  /*5670*/  ULDC.64 UR8, c[0x0][0x5a8] ;  /* 0x00016a0000087ab9 */ /* 0x000fc60000000a00 */
[----:B------:R-:W-:Y:S02]  /*5680*/  IMAD.MOV.U32 R36, RZ, RZ, R32 ;  /* 0x000000ffff247224 */ /* 0x000fe400078e0020 */
[----:B------:R-:W-:Y:S01]  /*5690*/  VIADD R37, R33, UR6 ;  /* 0x0000000621257c36 */ /* 0x000fe20008000000 */
[----:B------:R-:W-:Y:S02]  /*56a0*/  ULDC.64 UR6, c[0x0][0x5b0] ;  /* 0x00016c0000067ab9 */ /* 0x000fe40000000a00 */
[----:B------:R-:W-:Y:S02]  /*56b0*/  IMAD R34, R39, UR6, RZ ;  /* 0x0000000627227c24 */ /* 0x000fe4000f8e02ff */
[----:B------:R-:W-:-:S04]  /*56c0*/  IMAD.WIDE.U32 R32, R43, UR6, R36 ;  /* 0x000000062b207c25 */ /* 0x000fc8000f8e0024 */
[--C-:B------:R-:W-:Y:S01]  /*56d0*/  IMAD R35, R43, UR7, R34.reuse ;  /* 0x000000072b237c24 */ /* 0x100fe2000f8e0222 */
[----:B------:R-:W-:Y:S02]  /*56e0*/  IADD3 R32, P2, R32, UR8, RZ ;  /* 0x0000000820207c10 */ /* 0x000fe4000ff5e0ff */
[----:B------:R-:W-:Y:S02]  /*56f0*/  PRMT R34, RZ, 0x7610, R34 ;  /* 0x00007610ff227816 */ /* 0x000fe40000000022 */
[----:B------:R-:W-:Y:S01]  /*5700*/  IADD3.X R33, R33, UR9, R35, P2, !PT ;  /* 0x0000000921217c10 */ /* 0x000fe200097fe423 */
[----:B------:R-:W-:Y:S08]  /*5710*/  @P5 BRA `(.L_x_38) ;  /* 0x0000000000045947 */ /* 0x000ff00003800000 */
[----:B------:R0:W5:Y:S02]  /*5720*/  LDG.E.U8 R34, desc[UR16][R32.64] ;  /* 0x0000001020227981 */ /* 0x000164000c1e1100 */
.L_x_38:
[----:B------:R-:W-:Y:S05]  /*5730*/  BSYNC B1 ;  /* 0x0000000000017941 */ /* 0x000fea0003800000 */
.L_x_37:
[----:B-----5:R-:W-:Y:S01]  /*5740*/  LOP3.LUT R34, R34, 0xff, RZ, 0xc0, !PT ;  /* 0x000000ff22227812 */ /* 0x020fe200078ec0ff */
[----:B------:R-:W-:Y:S01]  /*5750*/  BSSY B1, `(.L_x_39) ;  /* 0x000000b000017945 */ /* 0x000fe20003800000 */
[----:B------:R-:W-:Y:S02]  /*5760*/  ISETP.LT.OR P3, PT, R42, 0x2, !P1 ;  /* 0x000000022a00780c */ /* 0x000fe40004f61670 */
[----:B------:R-:W-:-:S05]  /*5770*/  F2FP.F16.E5M2.UNPACK_B R34, R34 ;  /* 0x00000022ff22723e */ /* 0x000fca00020004ff */
[----:B------:R-:W-:-:S05]  /*5780*/  HADD2.F32 R34, -RZ, R34.H0_H0 ;  /* 0x20000022ff227230 */ /* 0x000fca0000004100 */
[----:B------:R-:W-:Y:S01]  /*5790*/  FMUL R35, R34, UR21 ;  /* 0x0000001522237c20 */ /* 0x000fe20008400000 */
[----:B------:R-:W-:-:S03]  /*57a0*/  PRMT R34, RZ, 0x7610, R34 ;  /* 0x00007610ff227816 */ /* 0x000fc60000000022 */
[----:B------:R-:W-:-:S05]  /*57b0*/  FFMA R35, R226, UR20, R35 ;  /* 0x00000014e2237c23 */ /* 0x000fca0008000023 */
[----:B------:R-:W-:-:S05]  /*57c0*/  F2FP.SATFINITE.E5M2.F32.PACK_AB_MERGE_C R35, RZ, R35, RZ ;  /* 0x00000023ff23723e */ /* 0x000fca00048060ff */
[----:B------:R1:W-:Y:S01]  /*57d0*/  @!P5 STG.E.U8 desc[UR16][R24.64], R35 ;  /* 0x000000231800d986 */ /* 0x0003e2000c101110 */
[----:B------:R-:W-:Y:S05]  /*57e0*/  @P3 BRA `(.L_x_40) ;  /* 0x0000000000043947 */ /* 0x000fea0003800000 */
[----:B------:R2:W5:Y:S02]  /*57f0*/  LDG.E.U8 R34, desc[UR16][R32.64+0x1] ;  /* 0x0000011020227981 */ /* 0x000564000c1e1100 */
.L_x_40:
[----:B------:R-:W-:Y:S05]  /*5800*/  BSYNC B1 ;  /* 0x0000000000017941 */ /* 0x000fea0003800000 */
.L_x_39:
[----:B-----5:R-:W-:Y:S01]  /*5810*/  LOP3.LUT R34, R34, 0xff, RZ, 0xc0, !PT ;  /* 0x000000ff22227812 */ /* 0x020fe200078ec0ff */
[----:B------:R-:W-:Y:S01]  /*5820*/  BSSY B1, `(.L_x_41) ;  /* 0x0000013000017945 */ /* 0x000fe20003800000 */
[----:B------:R-:W-:Y:S02]  /*5830*/  IADD3 R45, P2, R43, 0x8, RZ ;  /* 0x000000082b2d7810 */ /* 0x000fe40007f5e0ff */
[----:B------:R-:W-:-:S03]  /*5840*/  F2FP.F16.E5M2.UNPACK_B R34, R34 ;  /* 0x00000022ff22723e */ /* 0x000fc600020004ff */
[----:B-1----:R-:W-:Y:S01]  /*5850*/  IMAD.X R35, RZ, RZ, R39, P2 ;  /* 0x000000ffff237224 */ /* 0x002fe200010e0627 */
[----:B------:R-:W-:Y:S01]  /*5860*/  ISETP.GE.AND P2, PT, R41, 0x9, PT ;  /* 0x000000092900780c */ /* 0x000fe20003f46270 */
[----:B------:R-:W-:Y:S02]  /*5870*/  HADD2.F32 R34, -RZ, R34.H0_H0 ;  /* 0x20000022ff227230 */ /* 0x000fe40000004100 */
[----:B------:R-:W-:Y:S01]  /*5880*/  IMAD R46, R35, UR6, RZ ;  /* 0x00000006232e7c24 */ /* 0x000fe2000f8e02ff */
[----:B------:R-:W-:Y:S02]  /*5890*/  ISETP.LT.OR P5, PT, R42, 0x1, !P2 ;  /* 0x000000012a00780c */ /* 0x000fe400057a1670 */
[----:B------:R-:W-:Y:S01]  /*58a0*/  FMUL R44, R34, UR21 ;  /* 0x00000015222c7c20 */ /* 0x000fe20008400000 */
[----:B------:R-:W-:-:S04]  /*58b0*/  IMAD.WIDE.U32 R34, R45, UR6, R36 ;  /* 0x000000062d227c25 */ /* 0x000fc8000f8e0024 */
[----:B------:R-:W-:Y:S01]  /*58c0*/  FFMA R44, R225, UR20, R44 ;  /* 0x00000014e12c7c23 */ /* 0x000fe2000800002c */
[----:B------:R-:W-:Y:S01]  /*58d0*/  IMAD R45, R45, UR7, R46 ;  /* 0x000000072d2d7c24 */ /* 0x000fe2000f8e022e */
[----:B------:R-:W-:-:S03]  /*58e0*/  IADD3 R34, P6, R34, UR8, RZ ;  /* 0x0000000822227c10 */ /* 0x000fc6000ffde0ff */
[----:B------:R-:W-:Y:S02]  /*58f0*/  F2FP.SATFINITE.E5M2.F32.PACK_AB_MERGE_C R47, RZ, R44, RZ ;  /* 0x0000002cff2f723e */ /* 0x000fe400048060ff */
[----:B------:R-:W-:Y:S02]  /*5900*/  IADD3.X R35, R35, UR9, R45, P6, !PT ;  /* 0x0000000923237c10 */ /* 0x000fe4000b7fe42d */
[----:B------:R-:W-:Y:S01]  /*5910*/  PRMT R44, RZ, 0x7610, R44 ;  /* 0x00007610ff2c7816 */ /* 0x000fe2000000002c */
[----:B------:R1:W-:Y:S01]  /*5920*/  @!P3 STG.E.U8 desc[UR16][R24.64+0x1], R47 ;  /* 0x0000012f1800b986 */ /* 0x0003e2000c101110 */
[----:B------:R-:W-:Y:S05]  /*5930*/  @P5 BRA `(.L_x_42) ;  /* 0x0000000000045947 */ /* 0x000fea0003800000 */
[----:B------:R3:W5:Y:S02]  /*5940*/  LDG.E.U8 R44, desc[UR16][R34.64] ;  /* 0x00000010222c7981 */ /* 0x000764000c1e1100 */
.L_x_42:
[----:B------:R-:W-:Y:S05]  /*5950*/  BSYNC B1 ;  /* 0x0000000000017941 */ /* 0x000fea0003800000 */
.L_x_41:
        /* <DEDUP_REMOVED lines=12> */
.L_x_44:
[----:B------:R-:W-:Y:S05]  /*5a20*/  BSYNC B1 ;  /* 0x0000000000017941 */ /* 0x000fea0003800000 */
.L_x_43:
[----:B-----5:R-:W-:Y:S01]  /*5a30*/  LOP3.LUT R44, R44, 0xff, RZ, 0xc0, !PT ;  /* 0x000000ff2c2c7812 */ /* 0x020fe200078ec0ff */
[----:B------:R-:W-:Y:S01]  /*5a40*/  BSSY B1, `(.L_x_45) ;  /* 0x000000b000017945 */ /* 0x000fe20003800000 */
[----:B------:R-:W-:Y:S02]  /*5a50*/  ISETP.LT.OR P5, PT, R42, 0x9, !P1 ;  /* 0x000000092a00780c */ /* 0x000fe40004fa1670 */
[----:B------:R-:W-:-:S05]  /*5a60*/  F2FP.F16.E5M2.UNPACK_B R44, R44 ;  /* 0x0000002cff2c723e */ /* 0x000fca00020004ff */
[----:B------:R-:W-:-:S05]  /*5a70*/  HADD2.F32 R44, -RZ, R44.H0_H0 ;  /* 0x2000002cff2c7230 */ /* 0x000fca0000004100 */
[----:B------:R-:W-:-:S04]  /*5a80*/  FMUL R44, R44, UR21 ;  /* 0x000000152c2c7c20 */ /* 0x000fc80008400000 */
[----:B------:R-:W-:-:S05]  /*5a90*/  FFMA R44, R223, UR20, R44 ;  /* 0x00000014df2c7c23 */ /* 0x000fca000800002c */
[----:B----4-:R-:W-:Y:S02]  /*5aa0*/  F2FP.SATFINITE.E5M2.F32.PACK_AB_MERGE_C R45, RZ, R44, RZ ;  /* 0x0000002cff2d723e */ /* 0x010fe400048060ff */
[----:B------:R-:W-:-:S03]  /*5ab0*/  PRMT R44, RZ, 0x7610, R44 ;  /* 0x00007610ff2c7816 */ /* 0x000fc6000000002c */
[----:B------:R4:W-:Y:S01]  /*5ac0*/  @!P3 STG.E.U8 desc[UR16][R26.64+0x1], R45 ;  /* 0x0000012d1a00b986 */ /* 0x0009e2000c101110 */
[----:B------:R-:W-:Y:S05]  /*5ad0*/  @P5 BRA `(.L_x_46) ;  /* 0x0000000000045947 */ /* 0x000fea0003800000 */
[----:B------:R0:W5:Y:S02]  /*5ae0*/  LDG.E.U8 R44, desc[UR16][R32.64+0x8] ;  /* 0x00000810202c7981 */ /* 0x000164000c1e1100 */
.L_x_46:
[----:B------:R-:W-:Y:S05]  /*5af0*/  BSYNC B1 ;  /* 0x0000000000017941 */ /* 0x000fea0003800000 */
.L_x_45:
[----:B-----5:R-:W-:Y:S01]  /*5b00*/  LOP3.LUT R44, R44, 0xff, RZ, 0xc0, !PT ;  /* 0x000000ff2c2c7812 */ /* 0x020fe200078ec0ff */
[----:B------:R-:W-:Y:S01]  /*5b10*/  BSSY B1, `(.L_x_47) ;  /* 0x000000b000017945 */ /* 0x000fe20003800000 */
[----:B------:R-:W-:Y:S02]  /*5b20*/  ISETP.LT.OR P3, PT, R42, 0xa, !P1 ;  /* 0x0000000a2a00780c */ /* 0x000fe40004f61670 */
[----:B------:R-:W-:-:S05]  /*5b30*/  F2FP.F16.E5M2.UNPACK_B R44, R44 ;  /* 0x0000002cff2c723e */ /* 0x000fca00020004ff */
[----:B------:R-:W-:-:S05]  /*5b40*/  HADD2.F32 R44, -RZ, R44.H0_H0 ;  /* 0x2000002cff2c7230 */ /* 0x000fca0000004100 */
[----:B----4-:R-:W-:Y:S01]  /*5b50*/  FMUL R45, R44, UR21 ;  /* 0x000000152c2d7c20 */ /* 0x010fe20008400000 */
[----:B------:R-:W-:-:S03]  /*5b60*/  PRMT R44, RZ, 0x7610, R44 ;  /* 0x00007610ff2c7816 */ /* 0x000fc6000000002c */
[----:B------:R-:W-:-:S05]  /*5b70*/  FFMA R45, R222, UR20, R45 ;  /* 0x00000014de2d7c23 */ /* 0x000fca000800002d */
[----:B------:R-:W-:-:S05]  /*5b80*/  F2FP.SATFINITE.E5M2.F32.PACK_AB_MERGE_C R45, RZ, R45, RZ ;  /* 0x0000002dff2d723e */ /* 0x000fca00048060ff */
[----:B------:R4:W-:Y:S01]  /*5b90*/  @!P5 STG.E.U8 desc[UR16][R24.64+0x8], R45 ;  /* 0x0000082d1800d986 */ /* 0x0009e2000c101110 */
[----:B------:R-:W-:Y:S05]  /*5ba0*/  @P3 BRA `(.L_x_48) ;  /* 0x0000000000043947 */ /* 0x000fea0003800000 */
[----:B------:R0:W5:Y:S02]  /*5bb0*/  LDG.E.U8 R44, desc[UR16][R32.64+0x9] ;  /* 0x00000910202c7981 */ /* 0x000164000c1e1100 */
.L_x_48:
[----:B------:R-:W-:Y:S05]  /*5bc0*/  BSYNC B1 ;  /* 0x0000000000017941 */ /* 0x000fea0003800000 */
.L_x_47:
        /* <DEDUP_REMOVED lines=12> */
.L_x_50:
[----:B------:R-:W-:Y:S05]  /*5c90*/  BSYNC B1 ;  /* 0x0000000000017941 */ /* 0x000fea0003800000 */
.L_x_49:
        /* <DEDUP_REMOVED lines=12> */
.L_x_52:
[----:B------:R-:W-:Y:S05]  /*5d60*/  BSYNC B1 ;  /* 0x0000000000017941 */ /* 0x000fea0003800000 */
.L_x_51:
        /* <DEDUP_REMOVED lines=12> */
.L_x_54:
[----:B------:R-:W-:Y:S05]  /*5e30*/  BSYNC B1 ;  /* 0x0000000000017941 */ /* 0x000fea0003800000 */
.L_x_53:
        /* <DEDUP_REMOVED lines=12> */
.L_x_56:
[----:B------:R-:W-:Y:S05]  /*5f00*/  BSYNC B1 ;  /* 0x0000000000017941 */ /* 0x000fea0003800000 */
.L_x_55:
        /* <DEDUP_REMOVED lines=12> */
.L_x_58:
[----:B------:R-:W-:Y:S05]  /*5fd0*/  BSYNC B1 ;  /* 0x0000000000017941 */ /* 0x000fea0003800000 */
.L_x_57:
        /* <DEDUP_REMOVED lines=12> */
.L_x_60:
[----:B------:R-:W-:Y:S05]  /*60a0*/  BSYNC B1 ;  /* 0x0000000000017941 */ /* 0x000fea0003800000 */
.L_x_59:
        /* <DEDUP_REMOVED lines=12> */
.L_x_62:
[----:B------:R-:W-:Y:S05]  /*6170*/  BSYNC B1 ;  /* 0x0000000000017941 */ /* 0x000fea0003800000 */
.L_x_61:
        /* <DEDUP_REMOVED lines=12> */
.L_x_64:
[----:B------:R-:W-:Y:S05]  /*6240*/  BSYNC B1 ;  /* 0x0000000000017941 */ /* 0x000fea0003800000 */
.L_x_63:
        /* <DEDUP_REMOVED lines=12> */
.L_x_66:
[----:B------:R-:W-:Y:S05]  /*6310*/  BSYNC B1 ;  /* 0x0000000000017941 */ /* 0x000fea0003800000 */
.L_x_65:
        /* <DEDUP_REMOVED lines=12> */
.L_x_68:
[----:B------:R-:W-:Y:S05]  /*63e0*/  BSYNC B1 ;  /* 0x0000000000017941 */ /* 0x000fea0003800000 */
.L_x_67:
        /* <DEDUP_REMOVED lines=12> */
.L_x_70:
[----:B------:R-:W-:Y:S05]  /*64b0*/  BSYNC B1 ;  /* 0x0000000000017941 */ /* 0x000fea0003800000 */
.L_x_69:
        /* <DEDUP_REMOVED lines=12> */
.L_x_72:
[----:B------:R-:W-:Y:S05]  /*6580*/  BSYNC B1 ;  /* 0x0000000000017941 */ /* 0x000fea0003800000 */
.L_x_71:
        /* <DEDUP_REMOVED lines=12> */
.L_x_74:
[----:B------:R-:W-:Y:S05]  /*6650*/  BSYNC B1 ;  /* 0x0000000000017941 */ /* 0x000fea0003800000 */
.L_x_73:
        /* <DEDUP_REMOVED lines=12> */
.L_x_76:
[----:B------:R-:W-:Y:S05]  /*6720*/  BSYNC B1 ;  /* 0x0000000000017941 */ /* 0x000fea0003800000 */
.L_x_75:
        /* <DEDUP_REMOVED lines=12> */
.L_x_78:
[----:B------:R-:W-:Y:S05]  /*67f0*/  BSYNC B1 ;  /* 0x0000000000017941 */ /* 0x000fea0003800000 */
.L_x_77:
        /* <DEDUP_REMOVED lines=12> */
.L_x_80:
[----:B------:R-:W-:Y:S05]  /*68c0*/  BSYNC B1 ;  /* 0x0000000000017941 */ /* 0x000fea0003800000 */
.L_x_79:
        /* <DEDUP_REMOVED lines=12> */
.L_x_82:
[----:B------:R-:W-:Y:S05]  /*6990*/  BSYNC B1 ;  /* 0x0000000000017941 */ /* 0x000fea0003800000 */
.L_x_81:
        /* <DEDUP_REMOVED lines=12> */
.L_x_84:
[----:B------:R-:W-:Y:S05]  /*6a60*/  BSYNC B1 ;  /* 0x0000000000017941 */ /* 0x000fea0003800000 */
.L_x_83:
        /* <DEDUP_REMOVED lines=12> */
.L_x_86:
[----:B------:R-:W-:Y:S05]  /*6b30*/  BSYNC B1 ;  /* 0x0000000000017941 */ /* 0x000fea0003800000 */
.L_x_85:
        /* <DEDUP_REMOVED lines=12> */
.L_x_88:
[----:B------:R-:W-:Y:S05]  /*6c00*/  BSYNC B1 ;  /* 0x0000000000017941 */ /* 0x000fea0003800000 */
.L_x_87:
        /* <DEDUP_REMOVED lines=12> */
.L_x_90:
[----:B------:R-:W-:Y:S05]  /*6cd0*/  BSYNC B1 ;  /* 0x0000000000017941 */ /* 0x000fea0003800000 */
.L_x_89:
        /* <DEDUP_REMOVED lines=12> */
.L_x_92:
[----:B------:R-:W-:Y:S05]  /*6da0*/  BSYNC B1 ;  /* 0x0000000000017941 */ /* 0x000fea0003800000 */
.L_x_91:
        /* <DEDUP_REMOVED lines=12> */
.L_x_94:
[----:B------:R-:W-:Y:S05]  /*6e70*/  BSYNC B1 ;  /* 0x0000000000017941 */ /* 0x000fea0003800000 */
.L_x_93:
        /* <DEDUP_REMOVED lines=12> */
.L_x_96:
[----:B------:R-:W-:Y:S05]  /*6f40*/  BSYNC B1 ;  /* 0x0000000000017941 */ /* 0x000fea0003800000 */
.L_x_95:
        /* <DEDUP_REMOVED lines=12> */
.L_x_98:
[----:B------:R-:W-:Y:S05]  /*7010*/  BSYNC B1 ;  /* 0x0000000000017941 */ /* 0x000fea0003800000 */
.L_x_97:
        /* <DEDUP_REMOVED lines=12> */
.L_x_100:
[----:B------:R-:W-:Y:S05]  /*70e0*/  BSYNC B1 ;  /* 0x0000000000017941 */ /* 0x000fea0003800000 */
.L_x_99:
        /* <DEDUP_REMOVED lines=12> */
.L_x_102:
[----:B------:R-:W-:Y:S05]  /*71b0*/  BSYNC B1 ;  /* 0x0000000000017941 */ /* 0x000fea0003800000 */
.L_x_101:
        /* <DEDUP_REMOVED lines=12> */
.L_x_104:
[----:B------:R-:W-:Y:S05]  /*7280*/  BSYNC B1 ;  /* 0x0000000000017941 */ /* 0x000fea0003800000 */
.L_x_103:
        /* <DEDUP_REMOVED lines=12> */
.L_x_106:
[----:B------:R-:W-:Y:S05]  /*7350*/  BSYNC B1 ;  /* 0x0000000000017941 */ /* 0x000fea0003800000 */
.L_x_105:
        /* <DEDUP_REMOVED lines=12> */
.L_x_108:
[----:B------:R-:W-:Y:S05]  /*7420*/  BSYNC B1 ;  /* 0x0000000000017941 */ /* 0x000fea0003800000 */
.L_x_107:
        /* <DEDUP_REMOVED lines=12> */
.L_x_110:
[----:B------:R-:W-:Y:S05]  /*74f0*/  BSYNC B1 ;  /* 0x0000000000017941 */ /* 0x000fea0003800000 */
.L_x_109:
        /* <DEDUP_REMOVED lines=12> */
.L_x_112:
[----:B------:R-:W-:Y:S05]  /*75c0*/  BSYNC B1 ;  /* 0x0000000000017941 */ /* 0x000fea0003800000 */
.L_x_111:
        /* <DEDUP_REMOVED lines=12> */
.L_x_114:
[----:B------:R-:W-:Y:S05]  /*7690*/  BSYNC B1 ;  /* 0x0000000000017941 */ /* 0x000fea0003800000 */
.L_x_113:
        /* <DEDUP_REMOVED lines=12> */
.L_x_116:
[----:B------:R-:W-:Y:S05]  /*7760*/  BSYNC B1 ;  /* 0x0000000000017941 */ /* 0x000fea0003800000 */
.L_x_115:
        /* <DEDUP_REMOVED lines=12> */
.L_x_118:
[----:B------:R-:W-:Y:S05]  /*7830*/  BSYNC B1 ;  /* 0x0000000000017941 */ /* 0x000fea0003800000 */
.L_x_117:
        /* <DEDUP_REMOVED lines=12> */
.L_x_120:
[----:B------:R-:W-:Y:S05]  /*7900*/  BSYNC B1 ;  /* 0x0000000000017941 */ /* 0x000fea0003800000 */
.L_x_119:
        /* <DEDUP_REMOVED lines=12> */
.L_x_122:
[----:B------:R-:W-:Y:S05]  /*79d0*/  BSYNC B1 ;  /* 0x0000000000017941 */ /* 0x000fea0003800000 */
.L_x_121:
        /* <DEDUP_REMOVED lines=12> */
.L_x_124:
[----:B------:R-:W-:Y:S05]  /*7aa0*/  BSYNC B1 ;  /* 0x0000000000017941 */ /* 0x000fea0003800000 */
.L_x_123:
        /* <DEDUP_REMOVED lines=12> */
.L_x_126:
[----:B------:R-:W-:Y:S05]  /*7b70*/  BSYNC B1 ;  /* 0x0000000000017941 */ /* 0x000fea0003800000 */
.L_x_125:
        /* <DEDUP_REMOVED lines=12> */
.L_x_128:
[----:B------:R-:W-:Y:S05]  /*7c40*/  BSYNC B1 ;  /* 0x0000000000017941 */ /* 0x000fea0003800000 */
.L_x_127:
        /* <DEDUP_REMOVED lines=12> */
.L_x_130:
[----:B------:R-:W-:Y:S05]  /*7d10*/  BSYNC B1 ;  /* 0x0000000000017941 */ /* 0x000fea0003800000 */
.L_x_129:
        /* <DEDUP_REMOVED lines=12> */
.L_x_132:
[----:B------:R-:W-:Y:S05]  /*7de0*/  BSYNC B1 ;  /* 0x0000000000017941 */ /* 0x000fea0003800000 */
.L_x_131:
        /* <DEDUP_REMOVED lines=12> */
.L_x_134:
[----:B------:R-:W-:Y:S05]  /*7eb0*/  BSYNC B1 ;  /* 0x0000000000017941 */ /* 0x000fea0003800000 */
.L_x_133:
        /* <DEDUP_REMOVED lines=12> */
.L_x_136:
[----:B------:R-:W-:Y:S05]  /*7f80*/  BSYNC B1 ;  /* 0x0000000000017941 */ /* 0x000fea0003800000 */
.L_x_135:
        /* <DEDUP_REMOVED lines=12> */
.L_x_138:
[----:B------:R-:W-:Y:S05]  /*8050*/  BSYNC B1 ;  /* 0x0000000000017941 */ /* 0x000fea0003800000 */
.L_x_137:
        /* <DEDUP_REMOVED lines=12> */
.L_x_140:
[----:B------:R-:W-:Y:S05]  /*8120*/  BSYNC B1 ;  /* 0x0000000000017941 */ /* 0x000fea0003800000 */
.L_x_139:
        /* <DEDUP_REMOVED lines=12> */
.L_x_142:
[----:B------:R-:W-:Y:S05]  /*81f0*/  BSYNC B1 ;  /* 0x0000000000017941 */ /* 0x000fea0003800000 */
.L_x_141:
        /* <DEDUP_REMOVED lines=12> */
.L_x_144:
[----:B------:R-:W-:Y:S05]  /*82c0*/  BSYNC B1 ;  /* 0x0000000000017941 */ /* 0x000fea0003800000 */
.L_x_143:
        /* <DEDUP_REMOVED lines=12> */
.L_x_146:
[----:B------:R-:W-:Y:S05]  /*8390*/  BSYNC B1 ;  /* 0x0000000000017941 */ /* 0x000fea0003800000 */
.L_x_145:
        /* <DEDUP_REMOVED lines=12> */
.L_x_148:
[----:B------:R-:W-:Y:S05]  /*8460*/  BSYNC B1 ;  /* 0x0000000000017941 */ /* 0x000fea0003800000 */
.L_x_147:
        /* <DEDUP_REMOVED lines=12> */
.L_x_150:
[----:B------:R-:W-:Y:S05]  /*8530*/  BSYNC B1 ;  /* 0x0000000000017941 */ /* 0x000fea0003800000 */
.L_x_149:
        /* <DEDUP_REMOVED lines=12> */
.L_x_152:
[----:B------:R-:W-:Y:S05]  /*8600*/  BSYNC B1 ;  /* 0x0000000000017941 */ /* 0x000fea0003800000 */
.L_x_151:
        /* <DEDUP_REMOVED lines=12> */
.L_x_154:
[----:B------:R-:W-:Y:S05]  /*86d0*/  BSYNC B1 ;  /* 0x0000000000017941 */ /* 0x000fea0003800000 */
.L_x_153:
        /* <DEDUP_REMOVED lines=12> */
.L_x_156:
[----:B------:R-:W-:Y:S05]  /*87a0*/  BSYNC B1 ;  /* 0x0000000000017941 */ /* 0x000fea0003800000 */
.L_x_155:
        /* <DEDUP_REMOVED lines=12> */
.L_x_158:
[----:B------:R-:W-:Y:S05]  /*8870*/  BSYNC B1 ;  /* 0x0000000000017941 */ /* 0x000fea0003800000 */
.L_x_157:
        /* <DEDUP_REMOVED lines=12> */
.L_x_160:
[----:B------:R-:W-:Y:S05]  /*8940*/  BSYNC B1 ;  /* 0x0000000000017941 */ /* 0x000fea0003800000 */
.L_x_159:
[----:B-----5:R-:W-:Y:S01]  /*8950*/  LOP3.LUT R44, R44, 0xff, RZ, 0xc0, !PT ;  /* 0x000000ff2c2c7812 */ /* 0x020fe200078ec0ff */
[----:B------:R-:W-:Y:S01]  /*8960*/  BSSY B1, `(.L_x_161) ;  /* 0x000000b000017945 */ /* 0x000fe20003800000 */
[----:B------:R-:W-:Y:S02]  /*8970*/  ISETP.LT.OR P3, PT, R42, 0x79, !P2 ;  /* 0x000000792a00780c */ /* 0x000fe40005761670 */
[----:B------:R-:W-:Y:S02]  /*8980*/  F2FP.F16.E5M2.UNPACK_B R44, R44 ;  /* 0x0000002cff2c723e */ /* 0x000fe400020004ff */
[----:B0-2---:R-:W-:-:S03]  /*8990*/  PRMT R32, RZ, 0x7610, R32 ;  /* 0x00007610ff207816 */ /* 0x005fc60000000020 */
[----:B------:R-:W-:-:S05]  /*89a0*/  HADD2.F32 R44, -RZ, R44.H0_H0 ;  /* 0x2000002cff2c7230 */ /* 0x000fca0000004100 */
[----:B------:R-:W-:-:S04]  /*89b0*/  FMUL R44, R44, UR21 ;  /* 0x000000152c2c7c20 */ /* 0x000fc80008400000 */
[----:B------:R-:W-:-:S05]  /*89c0*/  FFMA R44, R165, UR20, R44 ;  /* 0x00000014a52c7c23 */ /* 0x000fca000800002c */
[----:B------:R-:W-:-:S05]  /*89d0*/  F2FP.SATFINITE.E5M2.F32.PACK_AB_MERGE_C R33, RZ, R44, RZ ;  /* 0x0000002cff21723e */ /* 0x000fca00048060ff */
[----:B------:R0:W-:Y:S01]  /*89e0*/  @!P1 STG.E.U8 desc[UR16][R24.64+0x79], R33 ;  /* 0x0000792118009986 */ /* 0x0001e2000c101110 */
[----:B------:R-:W-:Y:S05]  /*89f0*/  @P3 BRA `(.L_x_162) ;  /* 0x0000000000043947 */ /* 0x000fea0003800000 */
[----:B------:R2:W5:Y:S02]  /*8a00*/  LDG.E.U8 R32, desc[UR16][R34.64+0x78] ;  /* 0x0000781022207981 */ /* 0x000564000c1e1100 */
.L_x_162:
[----:B------:R-:W-:Y:S05]  /*8a10*/  BSYNC B1 ;  /* 0x0000000000017941 */ /* 0x000fea0003800000 */
.L_x_161:
[----:B-----5:R-:W-:Y:S01]  /*8a20*/  LOP3.LUT R32, R32, 0xff, RZ, 0xc0, !PT ;  /* 0x000000ff20207812 */ /* 0x020fe200078ec0ff */
[----:B------:R-:W-:Y:S01]  /*8a30*/  BSSY B1, `(.L_x_163) ;  /* 0x000000b000017945 */ /* 0x000fe20003800000 */
[----:B------:R-:W-:Y:S02]  /*8a40*/  ISETP.LT.OR P2, PT, R42, 0x7a, !P2 ;  /* 0x0000007a2a00780c */ /* 0x000fe40005741670 */
[----:B------:R-:W-:Y:S02]  /*8a50*/  F2FP.F16.E5M2.UNPACK_B R32, R32 ;  /* 0x00000020ff20723e */ /* 0x000fe400020004ff */
[----:B01--4-:R-:W-:-:S03]  /*8a60*/  PRMT R24, RZ, 0x7610, R24 ;  /* 0x00007610ff187816 */ /* 0x013fc60000000018 */
[----:B------:R-:W-:-:S05]  /*8a70*/  HADD2.F32 R32, -RZ, R32.H0_H0 ;  /* 0x20000020ff207230 */ /* 0x000fca0000004100 */
[----:B------:R-:W-:-:S04]  /*8a80*/  FMUL R25, R32, UR21 ;  /* 0x0000001520197c20 */ /* 0x000fc80008400000 */
[----:B------:R-:W-:-:S05]  /*8a90*/  FFMA R25, R164, UR20, R25 ;  /* 0x00000014a4197c23 */ /* 0x000fca0008000019 */
[----:B------:R-:W-:-:S05]  /*8aa0*/  F2FP.SATFINITE.E5M2.F32.PACK_AB_MERGE_C R25, RZ, R25, RZ ;  /* 0x00000019ff19723e */ /* 0x000fca00048060ff */
[----:B------:R0:W-:Y:S01]  /*8ab0*/  @!P3 STG.E.U8 desc[UR16][R26.64+0x78], R25 ;  /* 0x000078191a00b986 */ /* 0x0001e2000c101110 */
[----:B------:R-:W-:Y:S05]  /*8ac0*/  @P2 BRA `(.L_x_164) ;  /* 0x0000000000042947 */ /* 0x000fea0003800000 */
[----:B------:R1:W5:Y:S02]  /*8ad0*/  LDG.E.U8 R24, desc[UR16][R34.64+0x79] ;  /* 0x0000791022187981 */ /* 0x000364000c1e1100 */
.L_x_164:
[----:B------:R-:W-:Y:S05]  /*8ae0*/  BSYNC B1 ;  /* 0x0000000000017941 */ /* 0x000fea0003800000 */
.L_x_163:
[----:B-----5:R-:W-:Y:S01]  /*8af0*/  LOP3.LUT R24, R24, 0xff, RZ, 0xc0, !PT ;  /* 0x000000ff18187812 */ /* 0x020fe200078ec0ff */
[----:B------:R-:W-:Y:S01]  /*8b00*/  BSSY B1, `(.L_x_165) ;  /* 0x0000013000017945 */ /* 0x000fe20003800000 */
[----:B------:R-:W-:Y:S02]  /*8b10*/  IADD3 R33, P1, R43, 0x80, RZ ;  /* 0x000000802b217810 */ /* 0x000fe40007f3e0ff */
[----:B------:R-:W-:-:S03]  /*8b20*/  F2FP.F16.E5M2.UNPACK_B R24, R24 ;  /* 0x00000018ff18723e */ /* 0x000fc600020004ff */
[----:B0-----:R-:W-:Y:S01]  /*8b30*/  IMAD.X R25, RZ, RZ, R39, P1 ;  /* 0x000000ffff197224 */ /* 0x001fe200008e0627 */
[----:B------:R-:W-:Y:S01]  /*8b40*/  ISETP.GE.AND P1, PT, R41, 0x81, PT ;  /* 0x000000812900780c */ /* 0x000fe20003f26270 */
[----:B------:R-:W-:Y:S02]  /*8b50*/  HADD2.F32 R24, -RZ, R24.H0_H0 ;  /* 0x20000018ff187230 */ /* 0x000fe40000004100 */
[----:B-123--:R-:W-:Y:S01]  /*8b60*/  IMAD R34, R25, UR6, RZ ;  /* 0x0000000619227c24 */ /* 0x00efe2000f8e02ff */
        /* <DEDUP_REMOVED lines=12> */
.L_x_166:
[----:B------:R-:W-:Y:S05]  /*8c30*/  BSYNC B1 ;  /* 0x0000000000017941 */ /* 0x000fea0003800000 */
.L_x_165:
[----:B-----5:R-:W-:Y:S01]  /*8c40*/  LOP3.LUT R32, R32, 0xff, RZ, 0xc0, !PT ;  /* 0x000000ff20207812 */ /* 0x020fe200078ec0ff */
[----:B------:R-:W-:Y:S01]  /*8c50*/  BSSY B1, `(.L_x_167) ;  /* 0x000000b000017945 */ /* 0x000fe20003800000 */
[----:B------:R-:W-:Y:S02]  /*8c60*/  ISETP.LT.OR P3, PT, R42, 0x2, !P1 ;  /* 0x000000022a00780c */ /* 0x000fe40004f61670 */
[----:B------:R-:W-:Y:S02]  /*8c70*/  F2FP.F16.E5M2.UNPACK_B R32, R32 ;  /* 0x00000020ff20723e */ /* 0x000fe400020004ff */
[----:B0-----:R-:W-:-:S03]  /*8c80*/  PRMT R26, RZ, 0x7610, R26 ;  /* 0x00007610ff1a7816 */ /* 0x001fc6000000001a */
[----:B------:R-:W-:-:S05]  /*8c90*/  HADD2.F32 R32, -RZ, R32.H0_H0 ;  /* 0x20000020ff207230 */ /* 0x000fca0000004100 */
[----:B------:R-:W-:-:S04]  /*8ca0*/  FMUL R27, R32, UR21 ;  /* 0x00000015201b7c20 */ /* 0x000fc80008400000 */
[----:B------:R-:W-:-:S05]  /*8cb0*/  FFMA R27, R162, UR20, R27 ;  /* 0x00000014a21b7c23 */ /* 0x000fca000800001b */
[----:B------:R-:W-:-:S05]  /*8cc0*/  F2FP.SATFINITE.E5M2.F32.PACK_AB_MERGE_C R27, RZ, R27, RZ ;  /* 0x0000001bff1b723e */ /* 0x000fca00048060ff */
[----:B------:R0:W-:Y:S01]  /*8cd0*/  @!P5 STG.E.U8 desc[UR16][R30.64], R27 ;  /* 0x0000001b1e00d986 */ /* 0x0001e2000c101110 */
[----:B------:R-:W-:Y:S05]  /*8ce0*/  @P3 BRA `(.L_x_168) ;  /* 0x0000000000043947 */ /* 0x000fea0003800000 */
[----:B------:R2:W5:Y:S02]  /*8cf0*/  LDG.E.U8 R26, desc[UR16][R24.64+0x1] ;  /* 0x00000110181a7981 */ /* 0x000564000c1e1100 */
.L_x_168:
[----:B------:R-:W-:Y:S05]  /*8d00*/  BSYNC B1 ;  /* 0x0000000000017941 */ /* 0x000fea0003800000 */
.L_x_167:
[----:B-----5:R-:W-:Y:S01]  /*8d10*/  LOP3.LUT R26, R26, 0xff, RZ, 0xc0, !PT ;  /* 0x000000ff1a1a7812 */ /* 0x020fe200078ec0ff */
[----:B------:R-:W-:Y:S01]  /*8d20*/  BSSY B1, `(.L_x_169) ;  /* 0x0000013000017945 */ /* 0x000fe20003800000 */
[----:B------:R-:W-:Y:S02]  /*8d30*/  IADD3 R43, P2, R43, 0x88, RZ ;  /* 0x000000882b2b7810 */ /* 0x000fe40007f5e0ff */
[----:B------:R-:W-:Y:S02]  /*8d40*/  F2FP.F16.E5M2.UNPACK_B R26, R26 ;  /* 0x0000001aff1a723e */ /* 0x000fe400020004ff */
[----:B------:R-:W-:Y:S01]  /*8d50*/  PRMT R32, RZ, 0x7610, R32 ;  /* 0x00007610ff207816 */ /* 0x000fe20000000020 */
[----:B------:R-:W-:Y:S01]  /*8d60*/  IMAD.X R38, RZ, RZ, R39, P2 ;  /* 0x000000ffff267224 */ /* 0x000fe200010e0627 */
[----:B------:R-:W-:Y:S01]  /*8d70*/  ISETP.GE.AND P2, PT, R41, 0x89, PT ;  /* 0x000000892900780c */ /* 0x000fe20003f46270 */
[----:B------:R-:W-:Y:S02]  /*8d80*/  HADD2.F32 R26, -RZ, R26.H0_H0 ;  /* 0x2000001aff1a7230 */ /* 0x000fe40000004100 */
[----:B------:R-:W-:Y:S01]  /*8d90*/  IMAD R38, R38, UR6, RZ ;  /* 0x0000000626267c24 */ /* 0x000fe2000f8e02ff */
[----:B------:R-:W-:Y:S01]  /*8da0*/  ISETP.LT.OR P5, PT, R42, 0x1, !P2 ;  /* 0x000000012a00780c */ /* 0x000fe200057a1670 */
[----:B------:R-:W-:-:S04]  /*8db0*/  IMAD.WIDE.U32 R36, R43, UR6, R36 ;  /* 0x000000062b247c25 */ /* 0x000fc8000f8e0024 */
[----:B------:R-:W-:Y:S01]  /*8dc0*/  FMUL R26, R26, UR21 ;  /* 0x000000151a1a7c20 */ /* 0x000fe20008400000 */
[----:B------:R-:W-:-:S03]  /*8dd0*/  IMAD R43, R43, UR7, R38 ;  /* 0x000000072b2b7c24 */ /* 0x000fc6000f8e0226 */
[----:B------:R-:W-:Y:S01]  /*8de0*/  FFMA R161, R161, UR20, R26 ;  /* 0x00000014a1a17c23 */ /* 0x000fe2000800001a */
[----:B------:R-:W-:-:S04]  /*8df0*/  IADD3 R26, P6, R36, UR8, RZ ;  /* 0x00000008241a7c10 */ /* 0x000fc8000ffde0ff */
[----:B------:R-:W-:Y:S02]  /*8e00*/  F2FP.SATFINITE.E5M2.F32.PACK_AB_MERGE_C R161, RZ, R161, RZ ;  /* 0x000000a1ffa1723e */ /* 0x000fe400048060ff */
[----:B0-----:R-:W-:-:S03]  /*8e10*/  IADD3.X R27, R37, UR9, R43, P6, !PT ;  /* 0x00000009251b7c10 */ /* 0x001fc6000b7fe42b */
[----:B------:R0:W-:Y:S01]  /*8e20*/  @!P3 STG.E.U8 desc[UR16][R30.64+0x1], R161 ;  /* 0x000001a11e00b986 */ /* 0x0001e2000c101110 */
[----:B------:R-:W-:Y:S05]  /*8e30*/  @P5 BRA `(.L_x_170) ;  /* 0x0000000000045947 */ /* 0x000fea0003800000 */
[----:B------:R3:W5:Y:S02]  /*8e40*/  LDG.E.U8 R32, desc[UR16][R26.64] ;  /* 0x000000101a207981 */ /* 0x000764000c1e1100 */
.L_x_170:
[----:B------:R-:W-:Y:S05]  /*8e50*/  BSYNC B1 ;  /* 0x0000000000017941 */ /* 0x000fea0003800000 */
.L_x_169:
        /* <DEDUP_REMOVED lines=12> */
.L_x_172:
[----:B------:R-:W-:Y:S05]  /*8f20*/  BSYNC B1 ;  /* 0x0000000000017941 */ /* 0x000fea0003800000 */
.L_x_171:
        /* <DEDUP_REMOVED lines=12> */
.L_x_174:
[----:B------:R-:W-:Y:S05]  /*8ff0*/  BSYNC B1 ;  /* 0x0000000000017941 */ /* 0x000fea0003800000 */
.L_x_173:
        /* <DEDUP_REMOVED lines=12> */
.L_x_176:
[----:B------:R-:W-:Y:S05]  /*90c0*/  BSYNC B1 ;  /* 0x0000000000017941 */ /* 0x000fea0003800000 */
.L_x_175:
        /* <DEDUP_REMOVED lines=12> */
.L_x_178:
[----:B------:R-:W-:Y:S05]  /*9190*/  BSYNC B1 ;  /* 0x0000000000017941 */ /* 0x000fea0003800000 */
.L_x_177:
        /* <DEDUP_REMOVED lines=12> */
.L_x_180:
[----:B------:R-:W-:Y:S05]  /*9260*/  BSYNC B1 ;  /* 0x0000000000017941 */ /* 0x000fea0003800000 */
.L_x_179:
        /* <DEDUP_REMOVED lines=12> */
.L_x_182:
[----:B------:R-:W-:Y:S05]  /*9330*/  BSYNC B1 ;  /* 0x0000000000017941 */ /* 0x000fea0003800000 */
.L_x_181:
        /* <DEDUP_REMOVED lines=12> */
.L_x_184:
[----:B------:R-:W-:Y:S05]  /*9400*/  BSYNC B1 ;  /* 0x0000000000017941 */ /* 0x000fea0003800000 */
.L_x_183:
        /* <DEDUP_REMOVED lines=12> */
.L_x_186:
[----:B------:R-:W-:Y:S05]  /*94d0*/  BSYNC B1 ;  /* 0x0000000000017941 */ /* 0x000fea0003800000 */
.L_x_185:
        /* <DEDUP_REMOVED lines=12> */
.L_x_188:
[----:B------:R-:W-:Y:S05]  /*95a0*/  BSYNC B1 ;  /* 0x0000000000017941 */ /* 0x000fea0003800000 */
.L_x_187:
[----:B-----5:R-:W-:Y:S01]  /*95b0*/  LOP3.LUT R32, R32, 0xff, RZ, 0xc0, !PT ;  /* 0x000000ff20207812 */ /* 0x020fe200078ec0ff */
[----:B------:R-:W-:Y:S01]  /*95c0*/  BSSY B1, `(.L_x_189) ;  /* 0x000000b000017945 */ /* 0x000fe20003800000 */
[----:B------:R-:W-:Y:S02]  /*95d0*/  ISETP.LT.OR P5, PT, R42, 0x19, !P1 ;  /* 0x000000192a00780c */ /* 0x000fe40004fa1670 */
[----:B------:R-:W-:-:S05]  /*95e0*/  F2FP.F16.E5M2.UNPACK_B R32, R32 ;  /* 0x00000020ff20723e */ /* 0x000fca00020004ff */
[----:B------:R-:W-:-:S05]  /*95f0*/  HADD2.F32 R32, -RZ, R32.H0_H0 ;  /* 0x20000020ff207230 */ /* 0x000fca0000004100 */
[----:B------:R-:W-:-:S04]  /*9600*/  FMUL R32, R32, UR21 ;  /* 0x0000001520207c20 */ /* 0x000fc80008400000 */
[----:B------:R-:W-:Y:S01]  /*9610*/  FFMA R32, R23, UR20, R32 ;  /* 0x0000001417207c23 */ /* 0x000fe20008000020 */
[----:B------:R-:W-:-:S04]  /*9620*/  PRMT R23, RZ, 0x7610, R23 ;  /* 0x00007610ff177816 */ /* 0x000fc80000000017 */
[----:B----4-:R-:W-:-:S05]  /*9630*/  F2FP.SATFINITE.E5M2.F32.PACK_AB_MERGE_C R33, RZ, R32, RZ ;  /* 0x00000020ff21723e */ /* 0x010fca00048060ff */
[----:B------:R4:W-:Y:S01]  /*9640*/  @!P3 STG.E.U8 desc[UR16][R28.64+0x11], R33 ;  /* 0x000011211c00b986 */ /* 0x0009e2000c101110 */
[----:B------:R-:W-:Y:S05]  /*9650*/  @P5 BRA `(.L_x_190) ;  /* 0x0000000000045947 */ /* 0x000fea0003800000 */
[----:B------:R0:W5:Y:S02]  /*9660*/  LDG.E.U8 R23, desc[UR16][R24.64+0x18] ;  /* 0x0000181018177981 */ /* 0x000164000c1e1100 */
.L_x_190:
[----:B------:R-:W-:Y:S05]  /*9670*/  BSYNC B1 ;  /* 0x0000000000017941 */ /* 0x000fea0003800000 */
.L_x_189:
        /* <DEDUP_REMOVED lines=8> */
[----:B------:R-:W-:-:S05]  /*9700*/  F2FP.SATFINITE.E5M2.F32.PACK_AB_MERGE_C R23, RZ, R23, RZ ;  /* 0x00000017ff17723e */ /* 0x000fca00048060ff */
[----:B------:R0:W-:Y:S01]  /*9710*/  @!P5 STG.E.U8 desc[UR16][R30.64+0x18], R23 ;  /* 0x000018171e00d986 */ /* 0x0001e2000c101110 */
[----:B------:R-:W-:Y:S05]  /*9720*/  @P3 BRA `(.L_x_192) ;  /* 0x0000000000043947 */ /* 0x000fea0003800000 */
[----:B------:R0:W5:Y:S02]  /*9730*/  LDG.E.U8 R22, desc[UR16][R24.64+0x19] ;  /* 0x0000191018167981 */ /* 0x000164000c1e1100 */
.L_x_192:
[----:B------:R-:W-:Y:S05]  /*9740*/  BSYNC B1 ;  /* 0x0000000000017941 */ /* 0x000fea0003800000 */
.L_x_191:
        /* <DEDUP_REMOVED lines=8> */
[----:B0-----:R-:W-:-:S05]  /*97d0*/  F2FP.SATFINITE.E5M2.F32.PACK_AB_MERGE_C R23, RZ, R22, RZ ;  /* 0x00000016ff17723e */ /* 0x001fca00048060ff */
[----:B------:R0:W-:Y:S01]  /*97e0*/  @!P3 STG.E.U8 desc[UR16][R30.64+0x19], R23 ;  /* 0x000019171e00b986 */ /* 0x0001e2000c101110 */
[----:B------:R-:W-:Y:S05]  /*97f0*/  @P5 BRA `(.L_x_194) ;  /* 0x0000000000045947 */ /* 0x000fea0003800000 */
[----:B------:R0:W5:Y:S02]  /*9800*/  LDG.E.U8 R21, desc[UR16][R26.64+0x18] ;  /* 0x000018101a157981 */ /* 0x000164000c1e1100 */
.L_x_194:
[----:B------:R-:W-:Y:S05]  /*9810*/  BSYNC B1 ;  /* 0x0000000000017941 */ /* 0x000fea0003800000 */
.L_x_193:
        /* <DEDUP_REMOVED lines=12> */
.L_x_196:
[----:B------:R-:W-:Y:S05]  /*98e0*/  BSYNC B1 ;  /* 0x0000000000017941 */ /* 0x000fea0003800000 */
.L_x_195:
        /* <DEDUP_REMOVED lines=12> */
.L_x_198:
[----:B------:R-:W-:Y:S05]  /*99b0*/  BSYNC B1 ;  /* 0x0000000000017941 */ /* 0x000fea0003800000 */
.L_x_197:
        /* <DEDUP_REMOVED lines=12> */
.L_x_200:
[----:B------:R-:W-:Y:S05]  /*9a80*/  BSYNC B1 ;  /* 0x0000000000017941 */ /* 0x000fea0003800000 */
.L_x_199:
        /* <DEDUP_REMOVED lines=12> */
.L_x_202:
[----:B------:R-:W-:Y:S05]  /*9b50*/  BSYNC B1 ;  /* 0x0000000000017941 */ /* 0x000fea0003800000 */
.L_x_201:
        /* <DEDUP_REMOVED lines=12> */
.L_x_204:
[----:B------:R-:W-:Y:S05]  /*9c20*/  BSYNC B1 ;  /* 0x0000000000017941 */ /* 0x000fea0003800000 */
.L_x_203:
        /* <DEDUP_REMOVED lines=12> */
.L_x_206:
[----:B------:R-:W-:Y:S05]  /*9cf0*/  BSYNC B1 ;  /* 0x0000000000017941 */ /* 0x000fea0003800000 */
.L_x_205:
        /* <DEDUP_REMOVED lines=12> */
.L_x_208:
[----:B------:R-:W-:Y:S05]  /*9dc0*/  BSYNC B1 ;  /* 0x0000000000017941 */ /* 0x000fea0003800000 */
.L_x_207:
        /* <DEDUP_REMOVED lines=12> */
.L_x_210:
[----:B------:R-:W-:Y:S05]  /*9e90*/  BSYNC B1 ;  /* 0x0000000000017941 */ /* 0x000fea0003800000 */
.L_x_209:
        /* <DEDUP_REMOVED lines=12> */
.L_x_212:
[----:B------:R-:W-:Y:S05]  /*9f60*/  BSYNC B1 ;  /* 0x0000000000017941 */ /* 0x000fea0003800000 */
.L_x_211:
        /* <DEDUP_REMOVED lines=12> */
.L_x_214:
[----:B------:R-:W-:Y:S05]  /*a030*/  BSYNC B1 ;  /* 0x0000000000017941 */ /* 0x000fea0003800000 */
.L_x_213:
        /* <DEDUP_REMOVED lines=12> */
.L_x_216:
[----:B------:R-:W-:Y:S05]  /*a100*/  BSYNC B1 ;  /* 0x0000000000017941 */ /* 0x000fea0003800000 */
.L_x_215:
        /* <DEDUP_REMOVED lines=12> */
.L_x_218:
[----:B------:R-:W-:Y:S05]  /*a1d0*/  BSYNC B1 ;  /* 0x0000000000017941 */ /* 0x000fea0003800000 */
.L_x_217:
        /* <DEDUP_REMOVED lines=12> */
.L_x_220:
[----:B------:R-:W-:Y:S05]  /*a2a0*/  BSYNC B1 ;  /* 0x0000000000017941 */ /* 0x000fea0003800000 */
.L_x_219:
        /* <DEDUP_REMOVED lines=12> */
.L_x_222:
[----:B------:R-:W-:Y:S05]  /*a370*/  BSYNC B1 ;  /* 0x0000000000017941 */ /* 0x000fea0003800000 */
.L_x_221:
        /* <DEDUP_REMOVED lines=12> */
.L_x_224:
[----:B------:R-:W-:Y:S05]  /*a440*/  BSYNC B1 ;  /* 0x0000000000017941 */ /* 0x000fea0003800000 */
.L_x_223:
        /* <DEDUP_REMOVED lines=12> */
.L_x_226:
[----:B------:R-:W-:Y:S05]  /*a510*/  BSYNC B1 ;  /* 0x0000000000017941 */ /* 0x000fea0003800000 */
.L_x_225:
        /* <DEDUP_REMOVED lines=12> */
.L_x_228:
[----:B------:R-:W-:Y:S05]  /*a5e0*/  BSYNC B1 ;  /* 0x0000000000017941 */ /* 0x000fea0003800000 */
.L_x_227:
        /* <DEDUP_REMOVED lines=12> */
.L_x_230:
[----:B------:R-:W-:Y:S05]  /*a6b0*/  BSYNC B1 ;  /* 0x0000000000017941 */ /* 0x000fea0003800000 */
.L_x_229:
        /* <DEDUP_REMOVED lines=12> */
.L_x_232:
[----:B------:R-:W-:Y:S05]  /*a780*/  BSYNC B1 ;  /* 0x0000000000017941 */ /* 0x000fea0003800000 */
.L_x_231:
[----:B-----5:R-:W-:Y:S01]  /*a790*/  LOP3.LUT R2, R2, 0xff, RZ, 0xc0, !PT ;  /* 0x000000ff02027812 */ /* 0x020fe200078ec0ff */
[----:B------:R-:W-:Y:S01]  /*a7a0*/  BSSY B1, `(.L_x_233) ;  /* 0x000000b000017945 */ /* 0x000fe20003800000 */
[----:B------:R-:W-:Y:S02]  /*a7b0*/  ISETP.LT.OR P5, PT, R42, 0x41, !P2 ;  /* 0x000000412a00780c */ /* 0x000fe400057a1670 */
[----:B------:R-:W-:-:S05]  /*a7c0*/  F2FP.F16.E5M2.UNPACK_B R2, R2 ;  /* 0x00000002ff02723e */ /* 0x000fca00020004ff */
[----:B------:R-:W-:-:S05]  /*a7d0*/  HADD2.F32 R2, -RZ, R2.H0_H0 ;  /* 0x20000002ff027230 */ /* 0x000fca0000004100 */
[----:B0-----:R-:W-:-:S04]  /*a7e0*/  FMUL R3, R2, UR21 ;  /* 0x0000001502037c20 */ /* 0x001fc80008400000 */
[----:B------:R-:W-:Y:S01]  /*a7f0*/  FFMA R3, R0, UR20, R3 ;  /* 0x0000001400037c23 */ /* 0x000fe20008000003 */
[----:B------:R-:W-:-:S04]  /*a800*/  PRMT R0, RZ, 0x7610, R0 ;  /* 0x00007610ff007816 */ /* 0x000fc80000000000 */
[----:B------:R-:W-:-:S05]  /*a810*/  F2FP.SATFINITE.E5M2.F32.PACK_AB_MERGE_C R3, RZ, R3, RZ ;  /* 0x00000003ff03723e */ /* 0x000fca00048060ff */
[----:B------:R0:W-:Y:S01]  /*a820*/  @!P3 STG.E.U8 desc[UR16][R30.64+0x41], R3 ;  /* 0x000041031e00b986 */ /* 0x0001e2000c101110 */
[----:B------:R-:W-:Y:S05]  /*a830*/  @P5 BRA `(.L_x_234) ;  /* 0x0000000000045947 */ /* 0x000fea0003800000 */
[----:B------:R0:W5:Y:S02]  /*a840*/  LDG.E.U8 R0, desc[UR16][R26.64+0x40] ;  /* 0x000040101a007981 */ /* 0x000164000c1e1100 */
.L_x_234:
[----:B------:R-:W-:Y:S05]  /*a850*/  BSYNC B1 ;  /* 0x0000000000017941 */ /* 0x000fea0003800000 */
.L_x_233:
[----:B------:R-:W2:Y:S01]  /*a860*/  LDL.LU R2, [R1] ;  /* 0x0000000001027983 */ /* 0x000ea20000300800 */
[----:B-----5:R-:W-:Y:S01]  /*a870*/  LOP3.LUT R0, R0, 0xff, RZ, 0xc0, !PT ;  /* 0x000000ff00007812 */ /* 0x020fe200078ec0ff */
[----:B------:R-:W-:Y:S01]  /*a880*/  BSSY B1, `(.L_x_235) ;  /* 0x000000b000017945 */ /* 0x000fe20003800000 */
[----:B------:R-:W-:Y:S02]  /*a890*/  ISETP.LT.OR P3, PT, R42, 0x42, !P2 ;  /* 0x000000422a00780c */ /* 0x000fe40005761670 */
[----:B------:R-:W-:-:S05]  /*a8a0*/  F2FP.F16.E5M2.UNPACK_B R0, R0 ;  /* 0x00000000ff00723e */ /* 0x000fca00020004ff */
[----:B------:R-:W-:-:S05]  /*a8b0*/  HADD2.F32 R0, -RZ, R0.H0_H0 ;  /* 0x20000000ff007230 */ /* 0x000fca0000004100 */
[----:B------:R-:W-:-:S04]  /*a8c0*/  FMUL R0, R0, UR21 ;  /* 0x0000001500007c20 */ /* 0x000fc80008400000 */
[----:B--2---:R-:W-:-:S05]  /*a8d0*/  FFMA R0, R2, UR20, R0 ;  /* 0x0000001402007c23 */ /* 0x004fca0008000000 */
[----:B0-----:R-:W-:Y:S02]  /*a8e0*/  F2FP.SATFINITE.E5M2.F32.PACK_AB_MERGE_C R3, RZ, R0, RZ ;  /* 0x00000000ff03723e */ /* 0x001fe400048060ff */
[----:B------:R-:W-:-:S03]  /*a8f0*/  PRMT R0, RZ, 0x7610, R0 ;  /* 0x00007610ff007816 */ /* 0x000fc60000000000 */
[----:B------:R0:W-:Y:S01]  /*a900*/  @!P5 STG.E.U8 desc[UR16][R28.64+0x40], R3 ;  /* 0x000040031c00d986 */ /* 0x0001e2000c101110 */
[----:B------:R-:W-:Y:S05]  /*a910*/  @P3 BRA `(.L_x_236) ;  /* 0x0000000000043947 */ /* 0x000fea0003800000 */
[----:B------:R2:W5:Y:S02]  /*a920*/  LDG.E.U8 R0, desc[UR16][R26.64+0x41] ;  /* 0x000041101a007981 */ /* 0x000564000c1e1100 */
.L_x_236:
[----:B------:R-:W-:Y:S05]  /*a930*/  BSYNC B1 ;  /* 0x0000000000017941 */ /* 0x000fea0003800000 */
.L_x_235:
[----:B------:R-:W3:Y:S01]  /*a940*/  LDL.LU R2, [R1+0x4] ;  /* 0x0000040001027983 */ /* 0x000ee20000300800 */
[----:B-----5:R-:W-:Y:S01]  /*a950*/  LOP3.LUT R0, R0, 0xff, RZ, 0xc0, !PT ;  /* 0x000000ff00007812 */ /* 0x020fe200078ec0ff */
[----:B------:R-:W-:Y:S01]  /*a960*/  BSSY B1, `(.L_x_237) ;  /* 0x000000b000017945 */ /* 0x000fe20003800000 */
[----:B------:R-:W-:Y:S02]  /*a970*/  ISETP.LT.OR P5, PT, R42, 0x49, !P1 ;  /* 0x000000492a00780c */ /* 0x000fe40004fa1670 */
[----:B------:R-:W-:-:S05]  /*a980*/  F2FP.F16.E5M2.UNPACK_B R0, R0 ;  /* 0x00000000ff00723e */ /* 0x000fca00020004ff */
[----:B------:R-:W-:-:S05]  /*a990*/  HADD2.F32 R0, -RZ, R0.H0_H0 ;  /* 0x20000000ff007230 */ /* 0x000fca0000004100 */
[----:B------:R-:W-:-:S04]  /*a9a0*/  FMUL R0, R0, UR21 ;  /* 0x0000001500007c20 */ /* 0x000fc80008400000 */
[----:B---3--:R-:W-:-:S05]  /*a9b0*/  FFMA R0, R2, UR20, R0 ;  /* 0x0000001402007c23 */ /* 0x008fca0008000000 */
[----:B0-----:R-:W-:Y:S02]  /*a9c0*/  F2FP.SATFINITE.E5M2.F32.PACK_AB_MERGE_C R3, RZ, R0, RZ ;  /* 0x00000000ff03723e */ /* 0x001fe400048060ff */
[----:B------:R-:W-:-:S03]  /*a9d0*/  PRMT R0, RZ, 0x7610, R0 ;  /* 0x00007610ff007816 */ /* 0x000fc60000000000 */
[----:B------:R0:W-:Y:S01]  /*a9e0*/  @!P3 STG.E.U8 desc[UR16][R28.64+0x41], R3 ;  /* 0x000041031c00b986 */ /* 0x0001e2000c101110 */
[----:B------:R-:W-:Y:S05]  /*a9f0*/  @P5 BRA `(.L_x_238) ;  /* 0x0000000000045947 */ /* 0x000fea0003800000 */
[----:B------:R3:W5:Y:S02]  /*aa00*/  LDG.E.U8 R0, desc[UR16][R24.64+0x48] ;  /* 0x0000481018007981 */ /* 0x000764000c1e1100 */
.L_x_238:
[----:B------:R-:W-:Y:S05]  /*aa10*/  BSYNC B1 ;  /* 0x0000000000017941 */ /* 0x000fea0003800000 */
.L_x_237:
[----:B------:R-:W2:Y:S01]  /*aa20*/  LDL.LU R2, [R1+0x8] ;  /* 0x0000080001027983 */ /* 0x000ea20000300800 */
        /* <DEDUP_REMOVED lines=12> */
.L_x_240:
[----:B------:R-:W-:Y:S05]  /*aaf0*/  BSYNC B1 ;  /* 0x0000000000017941 */ /* 0x000fea0003800000 */
.L_x_239:
        /* <DEDUP_REMOVED lines=13> */
.L_x_242:
[----:B------:R-:W-:Y:S05]  /*abd0*/  BSYNC B1 ;  /* 0x0000000000017941 */ /* 0x000fea0003800000 */
.L_x_241:
        /* <DEDUP_REMOVED lines=13> */
.L_x_244:
[----:B------:R-:W-:Y:S05]  /*acb0*/  BSYNC B1 ;  /* 0x0000000000017941 */ /* 0x000fea0003800000 */
.L_x_243:
        /* <DEDUP_REMOVED lines=13> */
.L_x_246:
[----:B------:R-:W-:Y:S05]  /*ad90*/  BSYNC B1 ;  /* 0x0000000000017941 */ /* 0x000fea0003800000 */
.L_x_245:
        /* <DEDUP_REMOVED lines=13> */
.L_x_248:
[----:B------:R-:W-:Y:S05]  /*ae70*/  BSYNC B1 ;  /* 0x0000000000017941 */ /* 0x000fea0003800000 */
.L_x_247:
        /* <DEDUP_REMOVED lines=13> */
.L_x_250:
[----:B------:R-:W-:Y:S05]  /*af50*/  BSYNC B1 ;  /* 0x0000000000017941 */ /* 0x000fea0003800000 */
.L_x_249:
        /* <DEDUP_REMOVED lines=13> */
.L_x_252:
[----:B------:R-:W-:Y:S05]  /*b030*/  BSYNC B1 ;  /* 0x0000000000017941 */ /* 0x000fea0003800000 */
.L_x_251:
        /* <DEDUP_REMOVED lines=13> */
.L_x_254:
[----:B------:R-:W-:Y:S05]  /*b110*/  BSYNC B1 ;  /* 0x0000000000017941 */ /* 0x000fea0003800000 */
.L_x_253:
        /* <DEDUP_REMOVED lines=13> */
.L_x_256:
[----:B------:R-:W-:Y:S05]  /*b1f0*/  BSYNC B1 ;  /* 0x0000000000017941 */ /* 0x000fea0003800000 */
.L_x_255:
        /* <DEDUP_REMOVED lines=13> */
.L_x_258:
[----:B------:R-:W-:Y:S05]  /*b2d0*/  BSYNC B1 ;  /* 0x0000000000017941 */ /* 0x000fea0003800000 */
.L_x_257:
        /* <DEDUP_REMOVED lines=13> */
.L_x_260:
[----:B------:R-:W-:Y:S05]  /*b3b0*/  BSYNC B1 ;  /* 0x0000000000017941 */ /* 0x000fea0003800000 */
.L_x_259:
        /* <DEDUP_REMOVED lines=13> */
.L_x_262:
[----:B------:R-:W-:Y:S05]  /*b490*/  BSYNC B1 ;  /* 0x0000000000017941 */ /* 0x000fea0003800000 */
.L_x_261:
        /* <DEDUP_REMOVED lines=13> */
.L_x_264:
[----:B------:R-:W-:Y:S05]  /*b570*/  BSYNC B1 ;  /* 0x0000000000017941 */ /* 0x000fea0003800000 */
.L_x_263:
        /* <DEDUP_REMOVED lines=13> */
.L_x_266:
[----:B------:R-:W-:Y:S05]  /*b650*/  BSYNC B1 ;  /* 0x0000000000017941 */ /* 0x000fea0003800000 */
.L_x_265:
        /* <DEDUP_REMOVED lines=13> */
.L_x_268:
[----:B------:R-:W-:Y:S05]  /*b730*/  BSYNC B1 ;  /* 0x0000000000017941 */ /* 0x000fea0003800000 */
.L_x_267:
        /* <DEDUP_REMOVED lines=13> */
.L_x_270:
[----:B------:R-:W-:Y:S05]  /*b810*/  BSYNC B1 ;  /* 0x0000000000017941 */ /* 0x000fea0003800000 */
.L_x_269:
        /* <DEDUP_REMOVED lines=13> */
.L_x_272:
[----:B------:R-:W-:Y:S05]  /*b8f0*/  BSYNC B1 ;  /* 0x0000000000017941 */ /* 0x000fea0003800000 */
.L_x_271:
        /* <DEDUP_REMOVED lines=13> */
.L_x_274:
[----:B------:R-:W-:Y:S05]  /*b9d0*/  BSYNC B1 ;  /* 0x0000000000017941 */ /* 0x000fea0003800000 */
.L_x_273:
        /* <DEDUP_REMOVED lines=13> */
.L_x_276:
[----:B------:R-:W-:Y:S05]  /*bab0*/  BSYNC B1 ;  /* 0x0000000000017941 */ /* 0x000fea0003800000 */
.L_x_275:
        /* <DEDUP_REMOVED lines=13> */
.L_x_278:
[----:B------:R-:W-:Y:S05]  /*bb90*/  BSYNC B1 ;  /* 0x0000000000017941 */ /* 0x000fea0003800000 */
.L_x_277:
        /* <DEDUP_REMOVED lines=13> */
.L_x_280:
[----:B------:R-:W-:Y:S05]  /*bc70*/  BSYNC B1 ;  /* 0x0000000000017941 */ /* 0x000fea0003800000 */
.L_x_279:
        /* <DEDUP_REMOVED lines=13> */
.L_x_282:
[----:B------:R-:W-:Y:S05]  /*bd50*/  BSYNC B1 ;  /* 0x0000000000017941 */ /* 0x000fea0003800000 */
.L_x_281:
        /* <DEDUP_REMOVED lines=13> */
.L_x_284:
[----:B------:R-:W-:Y:S05]  /*be30*/  BSYNC B1 ;  /* 0x0000000000017941 */ /* 0x000fea0003800000 */
.L_x_283:
        /* <DEDUP_REMOVED lines=13> */
.L_x_286:
[----:B------:R-:W-:Y:S05]  /*bf10*/  BSYNC B1 ;  /* 0x0000000000017941 */ /* 0x000fea0003800000 */
.L_x_285:
        /* <DEDUP_REMOVED lines=13> */
.L_x_288:
[----:B------:R-:W-:Y:S05]  /*bff0*/  BSYNC B1 ;  /* 0x0000000000017941 */ /* 0x000fea0003800000 */
.L_x_287:
        /* <DEDUP_REMOVED lines=13> */
.L_x_290:
[----:B------:R-:W-:Y:S05]  /*c0d0*/  BSYNC B1 ;  /* 0x0000000000017941 */ /* 0x000fea0003800000 */
.L_x_289:
        /* <DEDUP_REMOVED lines=13> */
.L_x_292:
[----:B------:R-:W-:Y:S05]  /*c1b0*/  BSYNC B1 ;  /* 0x0000000000017941 */ /* 0x000fea0003800000 */
.L_x_291:
[----:B------:R-:W-:Y:S05]  /*c1c0*/  @P2 BRA `(.L_x_293) ;  /* 0x0000002000ac2947 */ /* 0x000fea0003800000 */
[----:B------:R-:W2:Y:S01]  /*c1d0*/  LDL.LU R2, [R1+0x74] ;  /* 0x0000740001027983 */ /* 0x000ea20000300800 */
[----:B-----5:R-:W-:-:S04]  /*c1e0*/  LOP3.LUT R0, R0, 0xff, RZ, 0xc0, !PT ;  /* 0x000000ff00007812 */ /* 0x020fc800078ec0ff */
[----:B------:R-:W-:-:S05]  /*c1f0*/  F2FP.F16.E5M2.UNPACK_B R0, R0 ;  /* 0x00000000ff00723e */ /* 0x000fca00020004ff */
[----:B------:R-:W-:-:S05]  /*c200*/  HADD2.F32 R0, -RZ, R0.H0_H0 ;  /* 0x20000000ff007230 */ /* 0x000fca0000004100 */
[----:B------:R-:W-:-:S04]  /*c210*/  FMUL R0, R0, UR21 ;  /* 0x0000001500007c20 */ /* 0x000fc80008400000 */
[----:B--2---:R-:W-:-:S05]  /*c220*/  FFMA R0, R2, UR20, R0 ;  /* 0x0000001402007c23 */ /* 0x004fca0008000000 */
[----:B0-----:R-:W-:-:S05]  /*c230*/  F2FP.SATFINITE.E5M2.F32.PACK_AB_MERGE_C R3, RZ, R0, RZ ;  /* 0x00000000ff03723e */ /* 0x001fca00048060ff */
[----:B------:R0:W-:Y:S01]  /*c240*/  STG.E.U8 desc[UR16][R28.64+0x79], R3 ;  /* 0x000079031c007986 */ /* 0x0001e2000c101110 */
[----:B------:R-:W-:Y:S05]  /*c250*/  BRA `(.L_x_293) ;  /* 0x0000002000887947 */ /* 0x000fea0003800000 */
.L_x_36:
[----:B------:R-:W-:Y:S01]  /*c260*/  ISETP.GE.AND P5, PT, R41, 0x1, PT ;  /* 0x000000012900780c */ /* 0x000fe20003fa6270 */
[----:B------:R-:W-:Y:S01]  /*c270*/  FMUL R225, R225, UR20 ;  /* 0x00000014e1e17c20 */ /* 0x000fe20008400000 */
[----:B------:R-:W2:Y:S01]  /*c280*/  LDL.LU R227, [R1+0x14] ;  /* 0x0000140001e37983 */ /* 0x000ea20000300800 */
[----:B------:R-:W-:Y:S02]  /*c290*/  ISETP.GE.AND P2, PT, R41, 0x9, PT ;  /* 0x000000092900780c */ /* 0x000fe40003f46270 */
[C---:B------:R-:W-:Y:S02]  /*c2a0*/  ISETP.LT.OR P1, PT, R42.reuse, 0x2, !P5 ;  /* 0x000000022a00780c */ /* 0x040fe40006f21670 */
[----:B------:R-:W-:Y:S02]  /*c2b0*/  F2FP.SATFINITE.E5M2.F32.PACK_AB_MERGE_C R225, RZ, R225, RZ ;  /* 0x000000e1ffe1723e */ /* 0x000fe400048060ff */
[----:B------:R-:W-:Y:S01]  /*c2c0*/  ISETP.LT.OR P3, PT, R42, 0x1, !P5 ;  /* 0x000000012a00780c */ /* 0x000fe20006f61670 */
[----:B------:R-:W-:Y:S01]  /*c2d0*/  FMUL R226, R226, UR20 ;  /* 0x00000014e2e27c20 */ /* 0x000fe20008400000 */
[----:B------:R-:W-:Y:S01]  /*c2e0*/  ISETP.LT.OR P6, PT, R42, 0x1, !P2 ;  /* 0x000000012a00780c */ /* 0x000fe200057c1670 */
[----:B------:R-:W-:Y:S01]  /*c2f0*/  FMUL R223, R223, UR20 ;  /* 0x00000014dfdf7c20 */ /* 0x000fe20008400000 */
[----:B------:R-:W-:-:S05]  /*c300*/  FMUL R224, R224, UR20 ;  /* 0x00000014e0e07c20 */ /* 0x000fca0008400000 */
[----:B------:R-:W-:Y:S01]  /*c310*/  @!P1 STG.E.U8 desc[UR16][R24.64+0x1], R225 ;  /* 0x000001e118009986 */ /* 0x000fe2000c101110 */
[C---:B------:R-:W-:Y:S02]  /*c320*/  ISETP.LT.OR P1, PT, R42.reuse, 0x2, !P2 ;  /* 0x000000022a00780c */ /* 0x040fe40005721670 */
[----:B------:R-:W-:Y:S02]  /*c330*/  F2FP.SATFINITE.E5M2.F32.PACK_AB_MERGE_C R33, RZ, R226, RZ ;  /* 0x000000e2ff21723e */ /* 0x000fe400048060ff */
[----:B------:R-:W-:Y:S02]  /*c340*/  F2FP.SATFINITE.E5M2.F32.PACK_AB_MERGE_C R223, RZ, R223, RZ ;  /* 0x000000dfffdf723e */ /* 0x000fe400048060ff */
[----:B------:R-:W-:Y:S01]  /*c350*/  F2FP.SATFINITE.E5M2.F32.PACK_AB_MERGE_C R35, RZ, R224, RZ ;  /* 0x000000e0ff23723e */ /* 0x000fe200048060ff */
[----:B------:R0:W-:Y:S01]  /*c360*/  @!P3 STG.E.U8 desc[UR16][R24.64], R33 ;  /* 0x000000211800b986 */ /* 0x0001e2000c101110 */
[----:B------:R-:W-:Y:S01]  /*c370*/  ISETP.LT.OR P3, PT, R42, 0x9, !P5 ;  /* 0x000000092a00780c */ /* 0x000fe20006f61670 */
[----:B------:R-:W-:-:S02]  /*c380*/  FMUL R222, R222, UR20 ;  /* 0x00000014dede7c20 */ /* 0x000fc40008400000 */
[----:B------:R1:W-:Y:S01]  /*c390*/  @!P6 STG.E.U8 desc[UR16][R26.64], R35 ;  /* 0x000000231a00e986 */ /* 0x0003e2000c101110 */
[----:B------:R-:W-:-:S03]  /*c3a0*/  ISETP.LT.OR P6, PT, R42, 0x9, !P2 ;  /* 0x000000092a00780c */ /* 0x000fc600057c1670 */
[----:B------:R-:W-:Y:S01]  /*c3b0*/  @!P1 STG.E.U8 desc[UR16][R26.64+0x1], R223 ;  /* 0x000001df1a009986 */ /* 0x000fe2000c101110 */
[----:B------:R-:W-:Y:S01]  /*c3c0*/  ISETP.LT.OR P1, PT, R42, 0xa, !P5 ;  /* 0x0000000a2a00780c */ /* 0x000fe20006f21670 */
[----:B------:R-:W-:Y:S01]  /*c3d0*/  FMUL R221, R221, UR20 ;  /* 0x00000014dddd7c20 */ /* 0x000fe20008400000 */
[----:B------:R-:W-:Y:S01]  /*c3e0*/  FMUL R220, R220, UR20 ;  /* 0x00000014dcdc7c20 */ /* 0x000fe20008400000 */
[----:B------:R-:W-:Y:S01]  /*c3f0*/  F2FP.SATFINITE.E5M2.F32.PACK_AB_MERGE_C R37, RZ, R222, RZ ;  /* 0x000000deff25723e */ /* 0x000fe200048060ff */
[----:B------:R-:W-:Y:S01]  /*c400*/  FMUL R219, R219, UR20 ;  /* 0x00000014dbdb7c20 */ /* 0x000fe20008400000 */
[----:B------:R-:W-:Y:S01]  /*c410*/  FMUL R218, R218, UR20 ;  /* 0x00000014dada7c20 */ /* 0x000fe20008400000 */
[----:B------:R-:W-:Y:S01]  /*c420*/  F2FP.SATFINITE.E5M2.F32.PACK_AB_MERGE_C R221, RZ, R221, RZ ;  /* 0x000000ddffdd723e */ /* 0x000fe200048060ff */
[----:B------:R-:W-:Y:S01]  /*c430*/  FMUL R217, R217, UR20 ;  /* 0x00000014d9d97c20 */ /* 0x000fe20008400000 */
[----:B0-----:R-:W-:Y:S01]  /*c440*/  F2FP.SATFINITE.E5M2.F32.PACK_AB_MERGE_C R33, RZ, R220, RZ ;  /* 0x000000dcff21723e */ /* 0x001fe200048060ff */
[----:B------:R-:W-:Y:S01]  /*c450*/  @!P3 STG.E.U8 desc[UR16][R24.64+0x8], R37 ;  /* 0x000008251800b986 */ /* 0x000fe2000c101110 */
[----:B------:R-:W-:-:S03]  /*c460*/  ISETP.LT.OR P3, PT, R42, 0xa, !P2 ;  /* 0x0000000a2a00780c */ /* 0x000fc60005761670 */
[----:B------:R-:W-:Y:S01]  /*c470*/  @!P1 STG.E.U8 desc[UR16][R24.64+0x9], R221 ;  /* 0x000009dd18009986 */ /* 0x000fe2000c101110 */
[----:B------:R-:W-:-:S03]  /*c480*/  ISETP.LT.OR P1, PT, R42, 0x11, !P5 ;  /* 0x000000112a00780c */ /* 0x000fc60006f21670 */
[----:B------:R0:W-:Y:S01]  /*c490*/  @!P6 STG.E.U8 desc[UR16][R26.64+0x8], R33 ;  /* 0x000008211a00e986 */ /* 0x0001e2000c101110 */
[----:B------:R-:W-:Y:S02]  /*c4a0*/  ISETP.LT.OR P6, PT, R42, 0x12, !P5 ;  /* 0x000000122a00780c */ /* 0x000fe40006fc1670 */
[----:B------:R-:W-:Y:S01]  /*c4b0*/  F2FP.SATFINITE.E5M2.F32.PACK_AB_MERGE_C R219, RZ, R219, RZ ;  /* 0x000000dbffdb723e */ /* 0x000fe200048060ff */
[----:B------:R-:W-:Y:S01]  /*c4c0*/  FMUL R215, R215, UR20 ;  /* 0x00000014d7d77c20 */ /* 0x000fe20008400000 */
[----:B-1----:R-:W-:Y:S01]  /*c4d0*/  F2FP.SATFINITE.E5M2.F32.PACK_AB_MERGE_C R35, RZ, R218, RZ ;  /* 0x000000daff23723e */ /* 0x002fe200048060ff */
[----:B------:R-:W-:Y:S01]  /*c4e0*/  FMUL R216, R216, UR20 ;  /* 0x00000014d8d87c20 */ /* 0x000fe20008400000 */
[----:B------:R-:W-:Y:S01]  /*c4f0*/  F2FP.SATFINITE.E5M2.F32.PACK_AB_MERGE_C R217, RZ, R217, RZ ;  /* 0x000000d9ffd9723e */ /* 0x000fe200048060ff */
[----:B------:R-:W-:Y:S01]  /*c500*/  @!P3 STG.E.U8 desc[UR16][R26.64+0x9], R219 ;  /* 0x000009db1a00b986 */ /* 0x000fe2000c101110 */
[----:B------:R-:W-:-:S03]  /*c510*/  ISETP.LT.OR P3, PT, R42, 0x12, !P2 ;  /* 0x000000122a00780c */ /* 0x000fc60005761670 */
[----:B------:R1:W-:Y:S01]  /*c520*/  @!P1 STG.E.U8 desc[UR16][R24.64+0x10], R35 ;  /* 0x0000102318009986 */ /* 0x0003e2000c101110 */
[----:B------:R-:W-:-:S03]  /*c530*/  ISETP.LT.OR P1, PT, R42, 0x11, !P2 ;  /* 0x000000112a00780c */ /* 0x000fc60005721670 */
[----:B------:R-:W-:Y:S01]  /*c540*/  @!P6 STG.E.U8 desc[UR16][R24.64+0x11], R217 ;  /* 0x000011d91800e986 */ /* 0x000fe2000c101110 */
[----:B------:R-:W-:Y:S01]  /*c550*/  ISETP.LT.OR P6, PT, R42, 0x19, !P5 ;  /* 0x000000192a00780c */ /* 0x000fe20006fc1670 */
[----:B------:R-:W-:Y:S01]  /*c560*/  FMUL R214, R214, UR20 ;  /* 0x00000014d6d67c20 */ /* 0x000fe20008400000 */
[----:B------:R-:W-:Y:S01]  /*c570*/  F2FP.SATFINITE.E5M2.F32.PACK_AB_MERGE_C R215, RZ, R215, RZ ;  /* 0x000000d7ffd7723e */ /* 0x000fe200048060ff */
[----:B------:R-:W-:Y:S01]  /*c580*/  FMUL R213, R213, UR20 ;  /* 0x00000014d5d57c20 */ /* 0x000fe20008400000 */
[----:B0-----:R-:W-:Y:S01]  /*c590*/  F2FP.SATFINITE.E5M2.F32.PACK_AB_MERGE_C R33, RZ, R216, RZ ;  /* 0x000000d8ff21723e */ /* 0x001fe200048060ff */
[----:B------:R-:W-:Y:S01]  /*c5a0*/  FMUL R212, R212, UR20 ;  /* 0x00000014d4d47c20 */ /* 0x000fe20008400000 */
[----:B------:R-:W-:Y:S01]  /*c5b0*/  F2FP.SATFINITE.E5M2.F32.PACK_AB_MERGE_C R37, RZ, R214, RZ ;  /* 0x000000d6ff25723e */ /* 0x000fe200048060ff */
[----:B------:R-:W-:Y:S01]  /*c5c0*/  @!P3 STG.E.U8 desc[UR16][R26.64+0x11], R215 ;  /* 0x000011d71a00b986 */ /* 0x000fe2000c101110 */
[----:B------:R-:W-:-:S03]  /*c5d0*/  ISETP.LT.OR P3, PT, R42, 0x1a, !P5 ;  /* 0x0000001a2a00780c */ /* 0x000fc60006f61670 */
[----:B------:R0:W-:Y:S01]  /*c5e0*/  @!P1 STG.E.U8 desc[UR16][R26.64+0x10], R33 ;  /* 0x000010211a009986 */ /* 0x0001e2000c101110 */
[----:B------:R-:W-:-:S03]  /*c5f0*/  ISETP.LT.OR P1, PT, R42, 0x19, !P2 ;  /* 0x000000192a00780c */ /* 0x000fc60005721670 */
[----:B------:R3:W-:Y:S01]  /*c600*/  @!P6 STG.E.U8 desc[UR16][R24.64+0x18], R37 ;  /* 0x000018251800e986 */ /* 0x0007e2000c101110 */
[----:B------:R-:W-:Y:S01]  /*c610*/  ISETP.LT.OR P6, PT, R42, 0x1a, !P2 ;  /* 0x0000001a2a00780c */ /* 0x000fe200057c1670 */
[----:B------:R-:W-:Y:S01]  /*c620*/  FMUL R211, R211, UR20 ;  /* 0x00000014d3d37c20 */ /* 0x000fe20008400000 */
        /* <DEDUP_REMOVED lines=16> */
[----:B---3--:R-:W-:Y:S01]  /*c730*/  F2FP.SATFINITE.E5M2.F32.PACK_AB_MERGE_C R37, RZ, R208, RZ ;  /* 0x000000d0ff25723e */ /* 0x008fe200048060ff */
        /* <DEDUP_REMOVED lines=42> */
[----:B------:R-:W-:Y:S02]  /*c9e0*/  FMUL R196, R196, UR20 ;  /* 0x00000014c4c47c20 */ /* 0x000fe40008400000 */
[----:B------:R-:W4:Y:S01]  /*c9f0*/  LDL.LU R225, [R1+0x10] ;  /* 0x0000100001e17983 */ /* 0x000f220000300800 */
[----:B------:R-:W-:-:S03]  /*ca00*/  F2FP.SATFINITE.E5M2.F32.PACK_AB_MERGE_C R197, RZ, R197, RZ ;  /* 0x000000c5ffc5723e */ /* 0x000fc600048060ff */
[----:B------:R-:W2:Y:S01]  /*ca10*/  LDL.LU R226, [R1+0xc] ;  /* 0x00000c0001e27983 */ /* 0x000ea20000300800 */
[----:B0-----:R-:W-:-:S03]  /*ca20*/  F2FP.SATFINITE.E5M2.F32.PACK_AB_MERGE_C R33, RZ, R198, RZ ;  /* 0x000000c6ff21723e */ /* 0x001fc600048060ff */
[----:B------:R-:W4:Y:S01]  /*ca30*/  LDL.LU R224, [R1+0x8] ;  /* 0x0000080001e07983 */ /* 0x000f220000300800 */
[----:B---3--:R-:W-:-:S03]  /*ca40*/  F2FP.SATFINITE.E5M2.F32.PACK_AB_MERGE_C R37, RZ, R196, RZ ;  /* 0x000000c4ff25723e */ /* 0x008fc600048060ff */
[----:B------:R-:W3:Y:S04]  /*ca50*/  LDL.LU R223, [R1] ;  /* 0x0000000001df7983 */ /* 0x000ee80000300800 */
[----:B------:R-:W2:Y:S04]  /*ca60*/  LDL.LU R222, [R1+0x18] ;  /* 0x0000180001de7983 */ /* 0x000ea80000300800 */
[----:B------:R-:W2:Y:S01]  /*ca70*/  LDL.LU R220, [R1+0x4] ;  /* 0x0000040001dc7983 */ /* 0x000ea20000300800 */
[----:B------:R-:W-:Y:S01]  /*ca80*/  FMUL R195, R195, UR20 ;  /* 0x00000014c3c37c20 */ /* 0x000fe20008400000 */
[----:B------:R-:W-:Y:S01]  /*ca90*/  FMUL R194, R194, UR20 ;  /* 0x00000014c2c27c20 */ /* 0x000fe20008400000 */
[----:B------:R-:W-:Y:S01]  /*caa0*/  FMUL R193, R193, UR20 ;  /* 0x00000014c1c17c20 */ /* 0x000fe20008400000 */
[----:B------:R-:W-:Y:S01]  /*cab0*/  @!P3 STG.E.U8 desc[UR16][R24.64+0x39], R197 ;  /* 0x000039c51800b986 */ /* 0x000fe2000c101110 */
[C---:B------:R-:W-:Y:S01]  /*cac0*/  ISETP.LT.OR P3, PT, R42.reuse, 0x3a, !P2 ;  /* 0x0000003a2a00780c */ /* 0x040fe20005761670 */
[----:B------:R-:W-:Y:S01]  /*cad0*/  FMUL R191, R191, UR20 ;  /* 0x00000014bfbf7c20 */ /* 0x000fe20008400000 */
[----:B------:R-:W-:Y:S01]  /*cae0*/  F2FP.SATFINITE.E5M2.F32.PACK_AB_MERGE_C R195, RZ, R195, RZ ;  /* 0x000000c3ffc3723e */ /* 0x000fe200048060ff */
[----:B------:R0:W-:Y:S01]  /*caf0*/  @!P1 STG.E.U8 desc[UR16][R24.64+0x38], R33 ;  /* 0x0000382118009986 */ /* 0x0001e2000c101110 */
[----:B------:R-:W-:Y:S01]  /*cb00*/  ISETP.LT.OR P1, PT, R42, 0x41, !P5 ;  /* 0x000000412a00780c */ /* 0x000fe20006f21670 */
[----:B------:R-:W-:Y:S01]  /*cb10*/  FMUL R192, R192, UR20 ;  /* 0x00000014c0c07c20 */ /* 0x000fe20008400000 */
[----:B-1----:R-:W-:Y:S01]  /*cb20*/  F2FP.SATFINITE.E5M2.F32.PACK_AB_MERGE_C R35, RZ, R194, RZ ;  /* 0x000000c2ff23723e */ /* 0x002fe200048060ff */
[----:B------:R1:W-:Y:S01]  /*cb30*/  @!P6 STG.E.U8 desc[UR16][R26.64+0x38], R37 ;  /* 0x000038251a00e986 */ /* 0x0003e2000c101110 */
[----:B------:R-:W-:Y:S01]  /*cb40*/  ISETP.LT.OR P6, PT, R42, 0x42, !P5 ;  /* 0x000000422a00780c */ /* 0x000fe20006fc1670 */
[----:B------:R-:W-:Y:S01]  /*cb50*/  FMUL R190, R190, UR20 ;  /* 0x00000014bebe7c20 */ /* 0x000fe20008400000 */
[----:B------:R-:W-:Y:S01]  /*cb60*/  F2FP.SATFINITE.E5M2.F32.PACK_AB_MERGE_C R193, RZ, R193, RZ ;  /* 0x000000c1ffc1723e */ /* 0x000fe200048060ff */
[----:B------:R-:W-:Y:S01]  /*cb70*/  FMUL R189, R189, UR20 ;  /* 0x00000014bdbd7c20 */ /* 0x000fe20008400000 */
[----:B------:R-:W-:Y:S01]  /*cb80*/  F2FP.SATFINITE.E5M2.F32.PACK_AB_MERGE_C R191, RZ, R191, RZ ;  /* 0x000000bfffbf723e */ /* 0x000fe200048060ff */
[----:B------:R-:W-:Y:S01]  /*cb90*/  @!P3 STG.E.U8 desc[UR16][R26.64+0x39], R195 ;  /* 0x000039c31a00b986 */ /* 0x000fe2000c101110 */
[----:B------:R-:W-:Y:S01]  /*cba0*/  ISETP.LT.OR P3, PT, R42, 0x42, !P2 ;  /* 0x000000422a00780c */ /* 0x000fe20005761670 */
[----:B------:R-:W-:Y:S01]  /*cbb0*/  FMUL R188, R188, UR20 ;  /* 0x00000014bcbc7c20 */ /* 0x000fe20008400000 */
[----:B0-----:R-:W-:Y:S01]  /*cbc0*/  F2FP.SATFINITE.E5M2.F32.PACK_AB_MERGE_C R33, RZ, R192, RZ ;  /* 0x000000c0ff21723e */ /* 0x001fe200048060ff */
[----:B------:R0:W-:Y:S01]  /*cbd0*/  @!P1 STG.E.U8 desc[UR16][R24.64+0x40], R35 ;  /* 0x0000402318009986 */ /* 0x0001e2000c101110 */
[C---:B------:R-:W-:Y:S01]  /*cbe0*/  ISETP.LT.OR P1, PT, R42.reuse, 0x41, !P2 ;  /* 0x000000412a00780c */ /* 0x040fe20005721670 */
[----:B------:R-:W-:Y:S01]  /*cbf0*/  FMUL R187, R187, UR20 ;  /* 0x00000014bbbb7c20 */ /* 0x000fe20008400000 */
[----:B-1----:R-:W-:Y:S01]  /*cc00*/  F2FP.SATFINITE.E5M2.F32.PACK_AB_MERGE_C R37, RZ, R190, RZ ;  /* 0x000000beff25723e */ /* 0x002fe200048060ff */
[----:B------:R-:W-:Y:S01]  /*cc10*/  @!P6 STG.E.U8 desc[UR16][R24.64+0x41], R193 ;  /* 0x000041c11800e986 */ /* 0x000fe2000c101110 */
        /* <DEDUP_REMOVED lines=12> */
[----:B------:R-:W-:Y:S01]  /*cce0*/  F2FP.SATFINITE.E5M2.F32.PACK_AB_MERGE_C R185, RZ, R185, RZ ;  /* 0x000000b9ffb9723e */ /* 0x000fe200048060ff */
[----:B------:R1:W-:Y:S01]  /*ccf0*/  @!P6 STG.E.U8 desc[UR16][R24.64+0x48], R37 ;  /* 0x000048251800e986 */ /* 0x0003e2000c101110 */
[----:B------:R-:W-:Y:S01]  /*cd00*/  ISETP.LT.OR P6, PT, R42, 0x4a, !P2 ;  /* 0x0000004a2a00780c */ /* 0x000fe200057c1670 */
[----:B------:R-:W-:Y:S01]  /*cd10*/  FMUL R182, R182, UR20 ;  /* 0x00000014b6b67c20 */ /* 0x000fe20008400000 */
[----:B------:R-:W-:Y:S01]  /*cd20*/  FMUL R181, R181, UR20 ;  /* 0x00000014b5b57c20 */ /* 0x000fe20008400000 */
[----:B------:R-:W-:Y:S01]  /*cd30*/  F2FP.SATFINITE.E5M2.F32.PACK_AB_MERGE_C R183, RZ, R183, RZ ;  /* 0x000000b7ffb7723e */ /* 0x000fe200048060ff */
[----:B------:R-:W-:Y:S01]  /*cd40*/  FMUL R180, R180, UR20 ;  /* 0x00000014b4b47c20 */ /* 0x000fe20008400000 */
[----:B------:R-:W-:Y:S01]  /*cd50*/  @!P3 STG.E.U8 desc[UR16][R24.64+0x49], R189 ;  /* 0x000049bd1800b986 */ /* 0x000fe2000c101110 */
[C---:B------:R-:W-:Y:S01]  /*cd60*/  ISETP.LT.OR P3, PT, R42.reuse, 0x52, !P5 ;  /* 0x000000522a00780c */ /* 0x040fe20006f61670 */
[----:B------:R-:W-:Y:S01]  /*cd70*/  FMUL R179, R179, UR20 ;  /* 0x00000014b3b37c20 */ /* 0x000fe20008400000 */
[----:B0-----:R-:W-:Y:S01]  /*cd80*/  F2FP.SATFINITE.E5M2.F32.PACK_AB_MERGE_C R33, RZ, R186, RZ ;  /* 0x000000baff21723e */ /* 0x001fe200048060ff */
[----:B------:R0:W-:Y:S01]  /*cd90*/  @!P1 STG.E.U8 desc[UR16][R26.64+0x48], R35 ;  /* 0x000048231a009986 */ /* 0x0001e2000c101110 */
[----:B------:R-:W-:Y:S01]  /*cda0*/  ISETP.LT.OR P1, PT, R42, 0x51, !P5 ;  /* 0x000000512a00780c */ /* 0x000fe20006f21670 */
[----:B------:R-:W-:Y:S01]  /*cdb0*/  FMUL R178, R178, UR20 ;  /* 0x00000014b2b27c20 */ /* 0x000fe20008400000 */
[----:B-1----:R-:W-:Y:S01]  /*cdc0*/  F2FP.SATFINITE.E5M2.F32.PACK_AB_MERGE_C R37, RZ, R184, RZ ;  /* 0x000000b8ff25723e */ /* 0x002fe200048060ff */
[----:B------:R-:W-:Y:S01]  /*cdd0*/  @!P6 STG.E.U8 desc[UR16][R26.64+0x49], R187 ;  /* 0x000049bb1a00e986 */ /* 0x000fe2000c101110 */
[C---:B------:R-:W-:Y:S01]  /*cde0*/  ISETP.LT.OR P6, PT, R42.reuse, 0x51, !P2 ;  /* 0x000000512a00780c */ /* 0x040fe200057c1670 */
        /* <DEDUP_REMOVED lines=9> */
[----:B------:R-:W-:Y:S01]  /*ce80*/  ISETP.LT.OR P1, PT, R42, 0x59, !P5 ;  /* 0x000000592a00780c */ /* 0x000fe20006f21670 */
[----:B------:R-:W-:Y:S01]  /*ce90*/  FMUL R174, R174, UR20 ;  /* 0x00000014aeae7c20 */ /* 0x000fe20008400000 */
[----:B------:R-:W-:Y:S01]  /*cea0*/  F2FP.SATFINITE.E5M2.F32.PACK_AB_MERGE_C R177, RZ, R177, RZ ;  /* 0x000000b1ffb1723e */ /* 0x000fe200048060ff */
[----:B------:R1:W-:Y:S01]  /*ceb0*/  @!P6 STG.E.U8 desc[UR16][R26.64+0x50], R37 ;  /* 0x000050251a00e986 */ /* 0x0003e2000c101110 */
[----:B------:R-:W-:Y:S01]  /*cec0*/  ISETP.LT.OR P6, PT, R42, 0x5a, !P5 ;  /* 0x0000005a2a00780c */ /* 0x000fe20006fc1670 */
[----:B------:R-:W-:Y:S01]  /*ced0*/  FMUL R173, R173, UR20 ;  /* 0x00000014adad7c20 */ /* 0x000fe20008400000 */
[----:B------:R-:W-:Y:S01]  /*cee0*/  F2FP.SATFINITE.E5M2.F32.PACK_AB_MERGE_C R175, RZ, R175, RZ ;  /* 0x000000afffaf723e */ /* 0x000fe200048060ff */
[----:B------:R-:W-:Y:S01]  /*cef0*/  FMUL R172, R172, UR20 ;  /* 0x00000014acac7c20 */ /* 0x000fe20008400000 */
[----:B------:R-:W-:Y:S01]  /*cf00*/  FMUL R171, R171, UR20 ;  /* 0x00000014abab7c20 */ /* 0x000fe20008400000 */
        /* <DEDUP_REMOVED lines=42> */
[----:B------:R1:W-:Y:S01]  /*d1b0*/  @!P3 STG.E.U8 desc[UR16][R24.64+0x68], R33 ;  /* 0x000068211800b986 */ /* 0x0003e2000c101110 */
[----:B------:R-:W-:Y:S01]  /*d1c0*/  ISETP.LT.OR P3, PT, R42, 0x6a, !P2 ;  /* 0x0000006a2a00780c */ /* 0x000fe20005761670 */
[----:B------:R-:W-:Y:S01]  /*d1d0*/  FMUL R158, R158, UR20 ;  /* 0x000000149e9e7c20 */ /* 0x000fe20008400000 */
[----:B0-----:R-:W-:Y:S01]  /*d1e0*/  F2FP.SATFINITE.E5M2.F32.PACK_AB_MERGE_C R35, RZ, R170, RZ ;  /* 0x000000aaff23723e */ /* 0x001fe200048060ff */
[----:B------:R-:W-:Y:S01]  /*d1f0*/  FMUL R157, R157, UR20 ;  /* 0x000000149d9d7c20 */ /* 0x000fe20008400000 */
[----:B------:R-:W-:Y:S01]  /*d200*/  F2FP.SATFINITE.E5M2.F32.PACK_AB_MERGE_C R159, RZ, R159, RZ ;  /* 0x0000009fff9f723e */ /* 0x000fe200048060ff */
[----:B------:R-:W-:Y:S01]  /*d210*/  FMUL R156, R156, UR20 ;  /* 0x000000149c9c7c20 */ /* 0x000fe20008400000 */
[----:B------:R-:W-:Y:S01]  /*d220*/  FMUL R155, R155, UR20 ;  /* 0x000000149b9b7c20 */ /* 0x000fe20008400000 */
[----:B------:R-:W-:Y:S01]  /*d230*/  @!P6 STG.E.U8 desc[UR16][R24.64+0x69], R173 ;  /* 0x000069ad1800e986 */ /* 0x000fe2000c101110 */
[C---:B------:R-:W-:Y:S01]  /*d240*/  ISETP.LT.OR P6, PT, R42.reuse, 0x71, !P5 ;  /* 0x000000712a00780c */ /* 0x040fe20006fc1670 */
[----:B------:R-:W-:Y:S01]  /*d250*/  FMUL R153, R153, UR20 ;  /* 0x0000001499997c20 */ /* 0x000fe20008400000 */
[----:B------:R-:W-:Y:S01]  /*d260*/  F2FP.SATFINITE.E5M2.F32.PACK_AB_MERGE_C R157, RZ, R157, RZ ;  /* 0x0000009dff9d723e */ /* 0x000fe200048060ff */
[----:B------:R-:W-:Y:S01]  /*d270*/  @!P1 STG.E.U8 desc[UR16][R26.64+0x68], R37 ;  /* 0x000068251a009986 */ /* 0x000fe2000c101110 */
[----:B------:R-:W-:Y:S01]  /*d280*/  ISETP.LT.OR P1, PT, R42, 0x72, !P5 ;  /* 0x000000722a00780c */ /* 0x000fe20006f21670 */
        /* <DEDUP_REMOVED lines=11> */
[----:B------:R-:W-:Y:S01]  /*d340*/  FMUL R21, R21, UR20 ;  /* 0x0000001415157c20 */ /* 0x000fe20008400000 */
[----:B------:R-:W-:Y:S01]  /*d350*/  @!P1 STG.E.U8 desc[UR16][R24.64+0x71], R169 ;  /* 0x000071a918009986 */ /* 0x000fe2000c101110 */
[C---:B------:R-:W-:Y:S01]  /*d360*/  ISETP.LT.OR P1, PT, R42.reuse, 0x79, !P5 ;  /* 0x000000792a00780c */ /* 0x040fe20006f21670 */
[----:B------:R-:W-:Y:S01]  /*d370*/  FMUL R19, R19, UR20 ;  /* 0x0000001413137c20 */ /* 0x000fe20008400000 */
[C---:B------:R-:W-:Y:S01]  /*d380*/  ISETP.LT.OR P5, PT, R42.reuse, 0x7a, !P5 ;  /* 0x0000007a2a00780c */ /* 0x040fe20006fa1670 */
[----:B------:R1:W-:Y:S01]  /*d390*/  @!P3 STG.E.U8 desc[UR16][R26.64+0x70], R33 ;  /* 0x000070211a00b986 */ /* 0x0003e2000c101110 */
[----:B------:R-:W-:Y:S01]  /*d3a0*/  ISETP.LT.OR P3, PT, R42, 0x79, !P2 ;  /* 0x000000792a00780c */ /* 0x000fe20005761670 */
[----:B------:R-:W-:Y:S01]  /*d3b0*/  FMUL R20, R20, UR20 ;  /* 0x0000001414147c20 */ /* 0x000fe20008400000 */
[----:B------:R-:W-:Y:S01]  /*d3c0*/  ISETP.LT.OR P2, PT, R42, 0x7a, !P2 ;  /* 0x0000007a2a00780c */ /* 0x000fe20005741670 */
[----:B------:R-:W-:Y:S01]  /*d3d0*/  FMUL R18, R18, UR20 ;  /* 0x0000001412127c20 */ /* 0x000fe20008400000 */
[----:B0-----:R-:W-:Y:S01]  /*d3e0*/  F2FP.SATFINITE.E5M2.F32.PACK_AB_MERGE_C R35, RZ, R166, RZ ;  /* 0x000000a6ff23723e */ /* 0x001fe200048060ff */
[----:B------:R-:W-:Y:S01]  /*d3f0*/  @!P6 STG.E.U8 desc[UR16][R26.64+0x71], R167 ;  /* 0x000071a71a00e986 */ /* 0x000fe2000c101110 */
[----:B------:R-:W-:Y:S01]  /*d400*/  F2FP.SATFINITE.E5M2.F32.PACK_AB_MERGE_C R23, RZ, R23, RZ ;  /* 0x00000017ff17723e */ /* 0x000fe200048060ff */
[----:B------:R-:W-:Y:S01]  /*d410*/  FMUL R17, R17, UR20 ;  /* 0x0000001411117c20 */ /* 0x000fe20008400000 */
[----:B------:R-:W-:Y:S01]  /*d420*/  F2FP.SATFINITE.E5M2.F32.PACK_AB_MERGE_C R21, RZ, R21, RZ ;  /* 0x00000015ff15723e */ /* 0x000fe200048060ff */
[----:B------:R0:W-:Y:S01]  /*d430*/  @!P1 STG.E.U8 desc[UR16][R24.64+0x78], R35 ;  /* 0x0000782318009986 */ /* 0x0001e2000c101110 */
[----:B------:R-:W-:Y:S01]  /*d440*/  ISETP.GE.AND P1, PT, R41, 0x81, PT ;  /* 0x000000812900780c */ /* 0x000fe20003f26270 */
[----:B------:R-:W-:Y:S01]  /*d450*/  FMUL R16, R16, UR20 ;  /* 0x0000001410107c20 */ /* 0x000fe20008400000 */
[----:B-1----:R-:W-:Y:S01]  /*d460*/  F2FP.SATFINITE.E5M2.F32.PACK_AB_MERGE_C R33, RZ, R164, RZ ;  /* 0x000000a4ff21723e */ /* 0x002fe200048060ff */
[----:B------:R1:W-:Y:S01]  /*d470*/  @!P5 STG.E.U8 desc[UR16][R24.64+0x79], R165 ;  /* 0x000079a51800d986 */ /* 0x0003e2000c101110 */
[C---:B------:R-:W-:Y:S01]  /*d480*/  ISETP.LT.OR P5, PT, R42.reuse, 0x1, !P1 ;  /* 0x000000012a00780c */ /* 0x040fe20004fa1670 */
[----:B------:R-:W-:Y:S01]  /*d490*/  FMUL R15, R15, UR20 ;  /* 0x000000140f0f7c20 */ /* 0x000fe20008400000 */
[----:B------:R-:W-:Y:S01]  /*d4a0*/  ISETP.LT.OR P6, PT, R42, 0x2, !P1 ;  /* 0x000000022a00780c */ /* 0x000fe20004fc1670 */
[----:B------:R1:W-:Y:S01]  /*d4b0*/  @!P3 STG.E.U8 desc[UR16][R26.64+0x78], R33 ;  /* 0x000078211a00b986 */ /* 0x0003e2000c101110 */
[----:B------:R-:W-:Y:S01]  /*d4c0*/  ISETP.GE.AND P3, PT, R41, 0x89, PT ;  /* 0x000000892900780c */ /* 0x000fe20003f66270 */
[----:B------:R-:W-:Y:S01]  /*d4d0*/  FMUL R13, R13, UR20 ;  /* 0x000000140d0d7c20 */ /* 0x000fe20008400000 */
[----:B------:R-:W-:Y:S01]  /*d4e0*/  F2FP.SATFINITE.E5M2.F32.PACK_AB_MERGE_C R19, RZ, R19, RZ ;  /* 0x00000013ff13723e */ /* 0x000fe200048060ff */
[----:B------:R1:W-:Y:S01]  /*d4f0*/  @!P2 STG.E.U8 desc[UR16][R26.64+0x79], R163 ;  /* 0x000079a31a00a986 */ /* 0x0003e2000c101110 */
[----:B0-----:R-:W-:Y:S01]  /*d500*/  F2FP.SATFINITE.E5M2.F32.PACK_AB_MERGE_C R35, RZ, R162, RZ ;  /* 0x000000a2ff23723e */ /* 0x001fe200048060ff */
[----:B------:R-:W-:Y:S01]  /*d510*/  FMUL R14, R14, UR20 ;  /* 0x000000140e0e7c20 */ /* 0x000fe20008400000 */
[----:B------:R-:W-:Y:S01]  /*d520*/  ISETP.LT.OR P2, PT, R42, 0x1, !P3 ;  /* 0x000000012a00780c */ /* 0x000fe20005f41670 */
[----:B------:R-:W-:Y:S01]  /*d530*/  FMUL R12, R12, UR20 ;  /* 0x000000140c0c7c20 */ /* 0x000fe20008400000 */
[----:B-1----:R-:W-:Y:S01]  /*d540*/  F2FP.SATFINITE.E5M2.F32.PACK_AB_MERGE_C R25, RZ, R160, RZ ;  /* 0x000000a0ff19723e */ /* 0x002fe200048060ff */
[----:B------:R-:W-:Y:S01]  /*d550*/  @!P5 STG.E.U8 desc[UR16][R30.64], R35 ;  /* 0x000000231e00d986 */ /* 0x000fe2000c101110 */
[C---:B------:R-:W-:Y:S01]  /*d560*/  ISETP.LT.OR P5, PT, R42.reuse, 0x2, !P3 ;  /* 0x000000022a00780c */ /* 0x040fe20005fa1670 */
[----:B------:R-:W-:Y:S01]  /*d570*/  FMUL R11, R11, UR20 ;  /* 0x000000140b0b7c20 */ /* 0x000fe20008400000 */
[----:B------:R-:W-:Y:S01]  /*d580*/  F2FP.SATFINITE.E5M2.F32.PACK_AB_MERGE_C R33, RZ, R156, RZ ;  /* 0x0000009cff21723e */ /* 0x000fe200048060ff */
[----:B------:R-:W-:Y:S01]  /*d590*/  @!P6 STG.E.U8 desc[UR16][R30.64+0x1], R161 ;  /* 0x000001a11e00e986 */ /* 0x000fe2000c101110 */
[----:B------:R-:W-:Y:S01]  /*d5a0*/  ISETP.LT.OR P6, PT, R42, 0x9, !P1 ;  /* 0x000000092a00780c */ /* 0x000fe20004fc1670 */
[----:B------:R-:W-:Y:S01]  /*d5b0*/  FMUL R10, R10, UR20 ;  /* 0x000000140a0a7c20 */ /* 0x000fe20008400000 */
[----:B------:R-:W-:Y:S01]  /*d5c0*/  F2FP.SATFINITE.E5M2.F32.PACK_AB_MERGE_C R27, RZ, R158, RZ ;  /* 0x0000009eff1b723e */ /* 0x000fe200048060ff */
[----:B------:R-:W-:Y:S01]  /*d5d0*/  FMUL R9, R9, UR20 ;  /* 0x0000001409097c20 */ /* 0x000fe20008400000 */
[----:B------:R-:W-:Y:S01]  /*d5e0*/  F2FP.SATFINITE.E5M2.F32.PACK_AB_MERGE_C R17, RZ, R17, RZ ;  /* 0x00000011ff11723e */ /* 0x000fe200048060ff */
[----:B------:R0:W-:Y:S01]  /*d5f0*/  @!P2 STG.E.U8 desc[UR16][R28.64], R25 ;  /* 0x000000191c00a986 */ /* 0x0001e2000c101110 */
[C---:B------:R-:W-:Y:S01]  /*d600*/  ISETP.LT.OR P2, PT, R42.reuse, 0x9, !P3 ;  /* 0x000000092a00780c */ /* 0x040fe20005f41670 */
[----:B------:R-:W-:Y:S01]  /*d610*/  FMUL R7, R7, UR20 ;  /* 0x0000001407077c20 */ /* 0x000fe20008400000 */
[----:B------:R-:W-:Y:S01]  /*d620*/  F2FP.SATFINITE.E5M2.F32.PACK_AB_MERGE_C R15, RZ, R15, RZ ;  /* 0x0000000fff0f723e */ /* 0x000fe200048060ff */
[----:B------:R-:W-:Y:S01]  /*d630*/  @!P5 STG.E.U8 desc[UR16][R28.64+0x1], R159 ;  /* 0x0000019f1c00d986 */ /* 0x000fe2000c101110 */
        /* <DEDUP_REMOVED lines=8> */
[----:B0-----:R-:W-:Y:S01]  /*d6c0*/  F2FP.SATFINITE.E5M2.F32.PACK_AB_MERGE_C R25, RZ, R154, RZ ;  /* 0x0000009aff19723e */ /* 0x001fe200048060ff */
[----:B------:R-:W-:Y:S01]  /*d6d0*/  FMUL R3, R3, UR20 ;  /* 0x0000001403037c20 */ /* 0x000fe20008400000 */
[----:B------:R-:W-:Y:S01]  /*d6e0*/  F2FP.SATFINITE.E5M2.F32.PACK_AB_MERGE_C R9, RZ, R9, RZ ;  /* 0x00000009ff09723e */ /* 0x000fe200048060ff */
[----:B------:R-:W-:Y:S01]  /*d6f0*/  FMUL R4, R4, UR20 ;  /* 0x0000001404047c20 */ /* 0x000fe20008400000 */
[----:B------:R-:W-:Y:S01]  /*d700*/  F2FP.SATFINITE.E5M2.F32.PACK_AB_MERGE_C R7, RZ, R7, RZ ;  /* 0x00000007ff07723e */ /* 0x000fe200048060ff */
[----:B------:R-:W-:Y:S01]  /*d710*/  @!P5 STG.E.U8 desc[UR16][R30.64+0x9], R157 ;  /* 0x0000099d1e00d986 */ /* 0x000fe2000c101110 */
[----:B------:R-:W-:Y:S01]  /*d720*/  ISETP.LT.OR P5, PT, R42, 0x12, !P1 ;  /* 0x000000122a00780c */ /* 0x000fe20004fa1670 */
[----:B-----5:R-:W-:Y:S01]  /*d730*/  FMUL R0, R0, UR20 ;  /* 0x0000001400007c20 */ /* 0x020fe20008400000 */
[----:B-1----:R-:W-:Y:S01]  /*d740*/  F2FP.SATFINITE.E5M2.F32.PACK_AB_MERGE_C R27, RZ, R152, RZ ;  /* 0x00000098ff1b723e */ /* 0x002fe200048060ff */
[----:B------:R0:W-:Y:S01]  /*d750*/  @!P2 STG.E.U8 desc[UR16][R28.64+0x8], R33 ;  /* 0x000008211c00a986 */ /* 0x0001e2000c101110 */
[----:B------:R-:W-:Y:S01]  /*d760*/  ISETP.LT.OR P2, PT, R42, 0x11, !P1 ;  /* 0x000000112a00780c */ /* 0x000fe20004f41670 */
[----:B------:R-:W-:Y:S01]  /*d770*/  FMUL R2, R2, UR20 ;  /* 0x0000001402027c20 */ /* 0x000fe20008400000 */
[----:B------:R-:W-:Y:S01]  /*d780*/  F2FP.SATFINITE.E5M2.F32.PACK_AB_MERGE_C R5, RZ, R5, RZ ;  /* 0x00000005ff05723e */ /* 0x000fe200048060ff */
[----:B------:R-:W-:Y:S01]  /*d790*/  @!P6 STG.E.U8 desc[UR16][R28.64+0x9], R155 ;  /* 0x0000099b1c00e986 */ /* 0x000fe2000c101110 */
[----:B------:R-:W-:-:S05]  /*d7a0*/  ISETP.LT.OR P6, PT, R42, 0x11, !P3 ;  /* 0x000000112a00780c */ /* 0x000fca0005fc1670 */
[----:B------:R-:W-:Y:S01]  /*d7b0*/  @!P5 STG.E.U8 desc[UR16][R30.64+0x11], R153 ;  /* 0x000011991e00d986 */ /* 0x000fe2000c101110 */
[C---:B------:R-:W-:Y:S02]  /*d7c0*/  ISETP.LT.OR P5, PT, R42.reuse, 0x12, !P3 ;  /* 0x000000122a00780c */ /* 0x040fe40005fa1670 */
[----:B0-----:R-:W-:Y:S01]  /*d7d0*/  F2FP.SATFINITE.E5M2.F32.PACK_AB_MERGE_C R33, RZ, R22, RZ ;  /* 0x00000016ff21723e */ /* 0x001fe200048060ff */
[----:B------:R0:W-:Y:S01]  /*d7e0*/  @!P2 STG.E.U8 desc[UR16][R30.64+0x10], R25 ;  /* 0x000010191e00a986 */ /* 0x0001e2000c101110 */
[----:B------:R-:W-:-:S03]  /*d7f0*/  ISETP.LT.OR P2, PT, R42, 0x19, !P1 ;  /* 0x000000192a00780c */ /* 0x000fc60004f41670 */
[----:B------:R-:W-:Y:S01]  /*d800*/  @!P6 STG.E.U8 desc[UR16][R28.64+0x10], R27 ;  /* 0x0000101b1c00e986 */ /* 0x000fe2000c101110 */
[----:B------:R-:W-:-:S05]  /*d810*/  ISETP.LT.OR P6, PT, R42, 0x1a, !P1 ;  /* 0x0000001a2a00780c */ /* 0x000fca0004fc1670 */
[----:B------:R1:W-:Y:S01]  /*d820*/  @!P5 STG.E.U8 desc[UR16][R28.64+0x11], R23 ;  /* 0x000011171c00d986 */ /* 0x0003e2000c101110 */
[C---:B------:R-:W-:Y:S02]  /*d830*/  ISETP.LT.OR P5, PT, R42.reuse, 0x1a, !P3 ;  /* 0x0000001a2a00780c */ /* 0x040fe40005fa1670 */
[----:B0-----:R-:W-:Y:S01]  /*d840*/  F2FP.SATFINITE.E5M2.F32.PACK_AB_MERGE_C R25, RZ, R20, RZ ;  /* 0x00000014ff19723e */ /* 0x001fe200048060ff */
[----:B------:R-:W-:Y:S01]  /*d850*/  @!P2 STG.E.U8 desc[UR16][R30.64+0x18], R33 ;  /* 0x000018211e00a986 */ /* 0x000fe2000c101110 */
[----:B------:R-:W-:-:S03]  /*d860*/  ISETP.LT.OR P2, PT, R42, 0x19, !P3 ;  /* 0x000000192a00780c */ /* 0x000fc60005f41670 */
[----:B------:R0:W-:Y:S01]  /*d870*/  @!P6 STG.E.U8 desc[UR16][R30.64+0x19], R21 ;  /* 0x000019151e00e986 */ /* 0x0001e2000c101110 */
[----:B------:R-:W-:Y:S02]  /*d880*/  ISETP.LT.OR P6, PT, R42, 0x21, !P1 ;  /* 0x000000212a00780c */ /* 0x000fe40004fc1670 */
[----:B-1----:R-:W-:-:S03]  /*d890*/  F2FP.SATFINITE.E5M2.F32.PACK_AB_MERGE_C R23, RZ, R18, RZ ;  /* 0x00000012ff17723e */ /* 0x002fc600048060ff */
[----:B------:R1:W-:Y:S01]  /*d8a0*/  @!P5 STG.E.U8 desc[UR16][R28.64+0x19], R19 ;  /* 0x000019131c00d986 */ /* 0x0003e2000c101110 */
[----:B------:R-:W-:-:S03]  /*d8b0*/  ISETP.LT.OR P5, PT, R42, 0x22, !P1 ;  /* 0x000000222a00780c */ /* 0x000fc60004fa1670 */
[----:B------:R-:W-:Y:S01]  /*d8c0*/  @!P2 STG.E.U8 desc[UR16][R28.64+0x18], R25 ;  /* 0x000018191c00a986 */ /* 0x000fe2000c101110 */
[C---:B------:R-:W-:Y:S02]  /*d8d0*/  ISETP.LT.OR P2, PT, R42.reuse, 0x21, !P3 ;  /* 0x000000212a00780c */ /* 0x040fe40005f41670 */
[----:B0-----:R-:W-:Y:S01]  /*d8e0*/  F2FP.SATFINITE.E5M2.F32.PACK_AB_MERGE_C R21, RZ, R16, RZ ;  /* 0x00000010ff15723e */ /* 0x001fe200048060ff */
[----:B------:R-:W-:Y:S01]  /*d8f0*/  @!P6 STG.E.U8 desc[UR16][R30.64+0x20], R23 ;  /* 0x000020171e00e986 */ /* 0x000fe2000c101110 */
[----:B------:R-:W-:Y:S02]  /*d900*/  ISETP.LT.OR P6, PT, R42, 0x22, !P3 ;  /* 0x000000222a00780c */ /* 0x000fe40005fc1670 */
[----:B-1----:R-:W-:-:S03]  /*d910*/  F2FP.SATFINITE.E5M2.F32.PACK_AB_MERGE_C R19, RZ, R14, RZ ;  /* 0x0000000eff13723e */ /* 0x002fc600048060ff */
[----:B------:R0:W-:Y:S01]  /*d920*/  @!P5 STG.E.U8 desc[UR16][R30.64+0x21], R17 ;  /* 0x000021111e00d986 */ /* 0x0001e2000c101110 */
[----:B------:R-:W-:-:S03]  /*d930*/  ISETP.LT.OR P5, PT, R42, 0x2a, !P1 ;  /* 0x0000002a2a00780c */ /* 0x000fc60004fa1670 */
[----:B------:R-:W-:Y:S01]  /*d940*/  @!P2 STG.E.U8 desc[UR16][R28.64+0x20], R21 ;  /* 0x000020151c00a986 */ /* 0x000fe2000c101110 */
[----:B------:R-:W-:-:S03]  /*d950*/  ISETP.LT.OR P2, PT, R42, 0x29, !P1 ;  /* 0x000000292a00780c */ /* 0x000fc60004f41670 */
[----:B------:R1:W-:Y:S01]  /*d960*/  @!P6 STG.E.U8 desc[UR16][R28.64+0x21], R15 ;  /* 0x0000210f1c00e986 */ /* 0x0003e2000c101110 */
[----:B------:R-:W-:Y:S02]  /*d970*/  ISETP.LT.OR P6, PT, R42, 0x29, !P3 ;  /* 0x000000292a00780c */ /* 0x000fe40005fc1670 */
[----:B0-----:R-:W-:-:S03]  /*d980*/  F2FP.SATFINITE.E5M2.F32.PACK_AB_MERGE_C R17, RZ, R12, RZ ;  /* 0x0000000cff11723e */ /* 0x001fc600048060ff */
[----:B------:R0:W-:Y:S01]  /*d990*/  @!P5 STG.E.U8 desc[UR16][R30.64+0x29], R13 ;  /* 0x0000290d1e00d986 */ /* 0x0001e2000c101110 */
[----:B------:R-:W-:-:S03]  /*d9a0*/  ISETP.LT.OR P5, PT, R42, 0x2a, !P3 ;  /* 0x0000002a2a00780c */ /* 0x000fc60005fa1670 */
[----:B------:R-:W-:Y:S01]  /*d9b0*/  @!P2 STG.E.U8 desc[UR16][R30.64+0x28], R19 ;  /* 0x000028131e00a986 */ /* 0x000fe2000c101110 */
[C---:B------:R-:W-:Y:S02]  /*d9c0*/  ISETP.LT.OR P2, PT, R42.reuse, 0x31, !P1 ;  /* 0x000000312a00780c */ /* 0x040fe40004f41670 */
[----:B-1----:R-:W-:Y:S01]  /*d9d0*/  F2FP.SATFINITE.E5M2.F32.PACK_AB_MERGE_C R15, RZ, R10, RZ ;  /* 0x0000000aff0f723e */ /* 0x002fe200048060ff */
[----:B------:R-:W-:Y:S01]  /*d9e0*/  @!P6 STG.E.U8 desc[UR16][R28.64+0x28], R17 ;  /* 0x000028111c00e986 */ /* 0x000fe2000c101110 */
[----:B------:R-:W-:Y:S02]  /*d9f0*/  ISETP.LT.OR P6, PT, R42, 0x32, !P1 ;  /* 0x000000322a00780c */ /* 0x000fe40004fc1670 */
[----:B0-----:R-:W-:-:S03]  /*da00*/  F2FP.SATFINITE.E5M2.F32.PACK_AB_MERGE_C R13, RZ, R8, RZ ;  /* 0x00000008ff0d723e */ /* 0x001fc600048060ff */
        /* <DEDUP_REMOVED lines=9> */
[----:B------:R3:W-:Y:S01]  /*daa0*/  @!P2 STG.E.U8 desc[UR16][R28.64+0x30], R13 ;  /* 0x0000300d1c00a986 */ /* 0x0007e2000c101110 */
[C---:B------:R-:W-:Y:S02]  /*dab0*/  ISETP.LT.OR P2, PT, R42.reuse, 0x39, !P3 ;  /* 0x000000392a00780c */ /* 0x040fe40005f41670 */
[----:B-1----:R-:W-:Y:S01]  /*dac0*/  F2FP.SATFINITE.E5M2.F32.PACK_AB_MERGE_C R9, RZ, R4, RZ ;  /* 0x00000004ff09723e */ /* 0x002fe200048060ff */
[----:B------:R1:W-:Y:S01]  /*dad0*/  @!P6 STG.E.U8 desc[UR16][R30.64+0x38], R11 ;  /* 0x0000380b1e00e986 */ /* 0x0003e2000c101110 */
[----:B------:R-:W-:Y:S02]  /*dae0*/  ISETP.LT.OR P6, PT, R42, 0x3a, !P3 ;  /* 0x0000003a2a00780c */ /* 0x000fe40005fc1670 */
[----:B0-----:R-:W-:Y:S01]  /*daf0*/  F2FP.SATFINITE.E5M2.F32.PACK_AB_MERGE_C R7, RZ, R2, RZ ;  /* 0x00000002ff07723e */ /* 0x001fe200048060ff */
[----:B----4-:R-:W-:Y:S02]  /*db00*/  FMUL R2, R224, UR20 ;  /* 0x00000014e0027c20 */ /* 0x010fe40008400000 */
[----:B------:R0:W-:Y:S01]  /*db10*/  @!P5 STG.E.U8 desc[UR16][R30.64+0x39], R5 ;  /* 0x000039051e00d986 */ /* 0x0001e2000c101110 */
[----:B------:R-:W-:-:S02]  /*db20*/  ISETP.LT.OR P5, PT, R42, 0x42, !P1 ;  /* 0x000000422a00780c */ /* 0x000fc40004fa1670 */
[----:B---3--:R-:W-:Y:S01]  /*db30*/  F2FP.SATFINITE.E5M2.F32.PACK_AB_MERGE_C R13, RZ, R3, RZ ;  /* 0x00000003ff0d723e */ /* 0x008fe200048060ff */
[----:B------:R-:W-:Y:S01]  /*db40*/  FMUL R3, R223, UR20 ;  /* 0x00000014df037c20 */ /* 0x000fe20008400000 */
[----:B------:R3:W-:Y:S01]  /*db50*/  @!P2 STG.E.U8 desc[UR16][R28.64+0x38], R9 ;  /* 0x000038091c00a986 */ /* 0x0007e2000c101110 */
[----:B-1----:R-:W-:Y:S01]  /*db60*/  F2FP.SATFINITE.E5M2.F32.PACK_AB_MERGE_C R11, RZ, R0, RZ ;  /* 0x00000000ff0b723e */ /* 0x002fe200048060ff */
[----:B--2---:R-:W-:Y:S01]  /*db70*/  FMUL R0, R220, UR20 ;  /* 0x00000014dc007c20 */ /* 0x004fe20008400000 */
[----:B------:R-:W-:Y:S01]  /*db80*/  ISETP.LT.OR P2, PT, R42, 0x41, !P1 ;  /* 0x000000412a00780c */ /* 0x000fe20004f41670 */
[----:B------:R-:W2:Y:S04]  /*db90*/  LDL.LU R223, [R1+0x1c] ;  /* 0x00001c0001df7983 */ /* 0x000ea80000300800 */
[----:B------:R-:W4:Y:S01]  /*dba0*/  LDL.LU R221, [R1+0x20] ;  /* 0x0000200001dd7983 */ /* 0x000f220000300800 */
[----:B0-----:R-:W-:-:S03]  /*dbb0*/  F2FP.SATFINITE.E5M2.F32.PACK_AB_MERGE_C R5, RZ, R3, RZ ;  /* 0x00000003ff05723e */ /* 0x001fc600048060ff */
[----:B------:R-:W4:Y:S01]  /*dbc0*/  LDL.LU R224, [R1+0x24] ;  /* 0x0000240001e07983 */ /* 0x000f220000300800 */
[----:B------:R-:W-:Y:S01]  /*dbd0*/  FMUL R3, R226, UR20 ;  /* 0x00000014e2037c20 */ /* 0x000fe20008400000 */
[----:B---3--:R-:W-:Y:S01]  /*dbe0*/  F2FP.SATFINITE.E5M2.F32.PACK_AB_MERGE_C R9, RZ, R0, RZ ;  /* 0x00000000ff09723e */ /* 0x008fe200048060ff */
[----:B------:R-:W-:Y:S01]  /*dbf0*/  FMUL R0, R225, UR20 ;  /* 0x00000014e1007c20 */ /* 0x000fe20008400000 */
[----:B------:R0:W-:Y:S01]  /*dc00*/  @!P6 STG.E.U8 desc[UR16][R28.64+0x39], R13 ;  /* 0x0000390d1c00e986 */ /* 0x0001e2000c101110 */
[----:B------:R-:W-:-:S03]  /*dc10*/  ISETP.LT.OR P6, PT, R42, 0x41, !P3 ;  /* 0x000000412a00780c */ /* 0x000fc60005fc1670 */
[----:B------:R-:W3:Y:S04]  /*dc20*/  LDL.LU R226, [R1+0x28] ;  /* 0x0000280001e27983 */ /* 0x000ee80000300800 */
[----:B------:R-:W3:Y:S01]  /*dc30*/  LDL.LU R225, [R1+0x2c] ;  /* 0x00002c0001e17983 */ /* 0x000ee20000300800 */
[----:B0-----:R-:W-:Y:S01]  /*dc40*/  F2FP.SATFINITE.E5M2.F32.PACK_AB_MERGE_C R13, RZ, R2, RZ ;  /* 0x00000002ff0d723e */ /* 0x001fe200048060ff */
[----:B------:R-:W-:Y:S02]  /*dc50*/  FMUL R2, R227, UR20 ;  /* 0x00000014e3027c20 */ /* 0x000fe40008400000 */
[----:B------:R-:W3:Y:S04]  /*dc60*/  LDL.LU R227, [R1+0x30] ;  /* 0x0000300001e37983 */ /* 0x000ee80000300800 */
[----:B------:R-:W-:Y:S01]  /*dc70*/  @!P5 STG.E.U8 desc[UR16][R30.64+0x41], R11 ;  /* 0x0000410b1e00d986 */ /* 0x000fe2000c101110 */
[----:B------:R-:W-:-:S03]  /*dc80*/  ISETP.LT.OR P5, PT, R42, 0x42, !P3 ;  /* 0x000000422a00780c */ /* 0x000fc60005fa1670 */
[----:B------:R0:W-:Y:S01]  /*dc90*/  @!P2 STG.E.U8 desc[UR16][R30.64+0x40], R7 ;  /* 0x000040071e00a986 */ /* 0x0001e2000c101110 */
[----:B------:R-:W-:-:S03]  /*dca0*/  ISETP.LT.OR P2, PT, R42, 0x49, !P1 ;  /* 0x000000492a00780c */ /* 0x000fc60004f41670 */
[----:B------:R1:W-:Y:S01]  /*dcb0*/  @!P6 STG.E.U8 desc[UR16][R28.64+0x40], R5 ;  /* 0x000040051c00e986 */ /* 0x0003e2000c101110 */
[----:B------:R-:W-:-:S03]  /*dcc0*/  ISETP.LT.OR P6, PT, R42, 0x4a, !P1 ;  /* 0x0000004a2a00780c */ /* 0x000fc60004fc1670 */
[----:B------:R-:W3:Y:S04]  /*dcd0*/  LDL.LU R220, [R1+0x34] ;  /* 0x0000340001dc7983 */ /* 0x000ee80000300800 */
[----:B------:R1:W-:Y:S01]  /*dce0*/  @!P5 STG.E.U8 desc[UR16][R28.64+0x41], R9 ;  /* 0x000041091c00d986 */ /* 0x0003e2000c101110 */
[----:B0-----:R-:W-:Y:S01]  /*dcf0*/  F2FP.SATFINITE.E5M2.F32.PACK_AB_MERGE_C R7, RZ, R3, RZ ;  /* 0x00000003ff07723e */ /* 0x001fe200048060ff */
[----:B------:R-:W-:Y:S02]  /*dd00*/  FMUL R3, R222, UR20 ;  /* 0x00000014de037c20 */ /* 0x000fe40008400000 */
[----:B------:R-:W-:Y:S01]  /*dd10*/  @!P2 STG.E.U8 desc[UR16][R30.64+0x48], R13 ;  /* 0x0000480d1e00a986 */ /* 0x000fe2000c101110 */
[----:B------:R-:W-:-:S03]  /*dd20*/  ISETP.LT.OR P2, PT, R42, 0x49, !P3 ;  /* 0x000000492a00780c */ /* 0x000fc60005f41670 */
[----:B------:R-:W3:Y:S01]  /*dd30*/  LDL.LU R222, [R1+0x38] ;  /* 0x0000380001de7983 */ /* 0x000ee20000300800 */
[----:B-1----:R-:W-:Y:S02]  /*dd40*/  F2FP.SATFINITE.E5M2.F32.PACK_AB_MERGE_C R5, RZ, R0, RZ ;  /* 0x00000000ff05723e */ /* 0x002fe400048060ff */
[----:B------:R-:W-:Y:S02]  /*dd50*/  F2FP.SATFINITE.E5M2.F32.PACK_AB_MERGE_C R11, RZ, R2, RZ ;  /* 0x00000002ff0b723e */ /* 0x000fe400048060ff */
[----:B------:R-:W-:Y:S01]  /*dd60*/  F2FP.SATFINITE.E5M2.F32.PACK_AB_MERGE_C R9, RZ, R3, RZ ;  /* 0x00000003ff09723e */ /* 0x000fe200048060ff */
[----:B------:R0:W-:Y:S04]  /*dd70*/  @!P6 STG.E.U8 desc[UR16][R30.64+0x49], R7 ;  /* 0x000049071e00e986 */ /* 0x0001e8000c101110 */
[----:B------:R1:W-:Y:S01]  /*dd80*/  @!P2 STG.E.U8 desc[UR16][R28.64+0x48], R5 ;  /* 0x000048051c00a986 */ /* 0x0003e2000c101110 */
[----:B--2---:R-:W-:-:S03]  /*dd90*/  FMUL R0, R223, UR20 ;  /* 0x00000014df007c20 */ /* 0x004fc60008400000 */
[----:B------:R-:W2:Y:S01]  /*dda0*/  LDL.LU R223, [R1+0x3c] ;  /* 0x00003c0001df7983 */ /* 0x000ea20000300800 */
[----:B----4-:R-:W-:Y:S01]  /*ddb0*/  FMUL R2, R221, UR20 ;  /* 0x00000014dd027c20 */ /* 0x010fe20008400000 */
[----:B0-----:R-:W-:Y:S01]  /*ddc0*/  F2FP.SATFINITE.E5M2.F32.PACK_AB_MERGE_C R7, RZ, R0, RZ ;  /* 0x00000000ff07723e */ /* 0x001fe200048060ff */
[----:B------:R-:W-:Y:S02]  /*ddd0*/  FMUL R3, R224, UR20 ;  /* 0x00000014e0037c20 */ /* 0x000fe40008400000 */
[----:B------:R-:W4:Y:S01]  /*dde0*/  LDL.LU R224, [R1+0x40] ;  /* 0x0000400001e07983 */ /* 0x000f220000300800 */
[----:B------:R-:W-:Y:S02]  /*ddf0*/  F2FP.SATFINITE.E5M2.F32.PACK_AB_MERGE_C R13, RZ, R2, RZ ;  /* 0x00000002ff0d723e */ /* 0x000fe400048060ff */
[----:B-1----:R-:W-:Y:S01]  /*de00*/  F2FP.SATFINITE.E5M2.F32.PACK_AB_MERGE_C R5, RZ, R3, RZ ;  /* 0x00000003ff05723e */ /* 0x002fe200048060ff */
[----:B---3--:R-:W-:Y:S02]  /*de10*/  FMUL R0, R226, UR20 ;  /* 0x00000014e2007c20 */ /* 0x008fe40008400000 */
[----:B------:R-:W3:Y:S01]  /*de20*/  LDL.LU R226, [R1+0x44] ;  /* 0x0000440001e27983 */ /* 0x000ee20000300800 */
[----:B------:R-:W-:-:S03]  /*de30*/  FMUL R2, R225, UR20 ;  /* 0x00000014e1027c20 */ /* 0x000fc60008400000 */
[----:B------:R-:W3:Y:S01]  /*de40*/  LDL.LU R225, [R1+0x48] ;  /* 0x0000480001e17983 */ /* 0x000ee20000300800 */
[----:B------:R-:W-:-:S03]  /*de50*/  FMUL R3, R227, UR20 ;  /* 0x00000014e3037c20 */ /* 0x000fc60008400000 */
[----:B------:R-:W3:Y:S01]  /*de60*/  LDL.LU R227, [R1+0x4c] ;  /* 0x00004c0001e37983 */ /* 0x000ee20000300800 */
[C---:B------:R-:W-:Y:S02]  /*de70*/  ISETP.LT.OR P5, PT, R42.reuse, 0x4a, !P3 ;  /* 0x0000004a2a00780c */ /* 0x040fe40005fa1670 */
[C---:B------:R-:W-:Y:S01]  /*de80*/  ISETP.LT.OR P6, PT, R42.reuse, 0x51, !P1 ;  /* 0x000000512a00780c */ /* 0x040fe20004fc1670 */
[----:B------:R-:W3:Y:S01]  /*de90*/  LDL.LU R219, [R1+0x50] ;  /* 0x0000500001db7983 */ /* 0x000ee20000300800 */
[----:B------:R-:W-:-:S03]  /*dea0*/  ISETP.LT.OR P2, PT, R42, 0x51, !P3 ;  /* 0x000000512a00780c */ /* 0x000fc60005f41670 */
[----:B------:R-:W3:Y:S04]  /*deb0*/  LDL.LU R218, [R1+0x54] ;  /* 0x0000540001da7983 */ /* 0x000ee80000300800 */
[----:B------:R-:W3:Y:S04]  /*dec0*/  LDL.LU R221, [R1+0x58] ;  /* 0x0000580001dd7983 */ /* 0x000ee80000300800 */
[----:B------:R0:W-:Y:S01]  /*ded0*/  @!P5 STG.E.U8 desc[UR16][R28.64+0x49], R11 ;  /* 0x0000490b1c00d986 */ /* 0x0001e2000c101110 */
[----:B------:R-:W-:-:S03]  /*dee0*/  ISETP.LT.OR P5, PT, R42, 0x52, !P1 ;  /* 0x000000522a00780c */ /* 0x000fc60004fa1670 */
[----:B------:R1:W-:Y:S01]  /*def0*/  @!P6 STG.E.U8 desc[UR16][R30.64+0x50], R9 ;  /* 0x000050091e00e986 */ /* 0x0003e2000c101110 */
[----:B------:R-:W-:Y:S02]  /*df00*/  ISETP.LT.OR P6, PT, R42, 0x52, !P3 ;  /* 0x000000522a00780c */ /* 0x000fe40005fc1670 */
[----:B0-----:R-:W-:-:S07]  /*df10*/  F2FP.SATFINITE.E5M2.F32.PACK_AB_MERGE_C R11, RZ, R2, RZ ;  /* 0x00000002ff0b723e */ /* 0x001fce00048060ff */
[----:B------:R0:W-:Y:S01]  /*df20*/  @!P5 STG.E.U8 desc[UR16][R30.64+0x51], R7 ;  /* 0x000051071e00d986 */ /* 0x0001e2000c101110 */
[C---:B------:R-:W-:Y:S02]  /*df30*/  ISETP.LT.OR P5, PT, R42.reuse, 0x5a, !P1 ;  /* 0x0000005a2a00780c */ /* 0x040fe40004fa1670 */
[----:B-1----:R-:W-:Y:S01]  /*df40*/  F2FP.SATFINITE.E5M2.F32.PACK_AB_MERGE_C R9, RZ, R0, RZ ;  /* 0x00000000ff09723e */ /* 0x002fe200048060ff */
[----:B------:R-:W-:Y:S01]  /*df50*/  @!P2 STG.E.U8 desc[UR16][R28.64+0x50], R13 ;  /* 0x0000500d1c00a986 */ /* 0x000fe2000c101110 */
[----:B------:R-:W-:Y:S01]  /*df60*/  ISETP.LT.OR P2, PT, R42, 0x59, !P1 ;  /* 0x000000592a00780c */ /* 0x000fe20004f41670 */
[----:B------:R-:W-:Y:S01]  /*df70*/  FMUL R0, R220, UR20 ;  /* 0x00000014dc007c20 */ /* 0x000fe20008400000 */
[----:B------:R-:W-:Y:S01]  /*df80*/  FMUL R2, R222, UR20 ;  /* 0x00000014de027c20 */ /* 0x000fe20008400000 */
[----:B------:R1:W-:Y:S01]  /*df90*/  @!P6 STG.E.U8 desc[UR16][R28.64+0x51], R5 ;  /* 0x000051051c00e986 */ /* 0x0003e2000c101110 */
[----:B------:R-:W-:-:S03]  /*dfa0*/  ISETP.LT.OR P6, PT, R42, 0x59, !P3 ;  /* 0x000000592a00780c */ /* 0x000fc60005fc1670 */
[----:B------:R-:W3:Y:S04]  /*dfb0*/  LDL.LU R220, [R1+0x5c] ;  /* 0x00005c0001dc7983 */ /* 0x000ee80000300800 */
[----:B------:R-:W3:Y:S01]  /*dfc0*/  LDL.LU R222, [R1+0x60] ;  /* 0x0000600001de7983 */ /* 0x000ee20000300800 */
[----:B0-----:R-:W-:Y:S02]  /*dfd0*/  F2FP.SATFINITE.E5M2.F32.PACK_AB_MERGE_C R7, RZ, R3, RZ ;  /* 0x00000003ff07723e */ /* 0x001fe400048060ff */
[----:B-1----:R-:W-:Y:S01]  /*dfe0*/  F2FP.SATFINITE.E5M2.F32.PACK_AB_MERGE_C R5, RZ, R0, RZ ;  /* 0x00000000ff05723e */ /* 0x002fe200048060ff */
[----:B------:R0:W-:Y:S01]  /*dff0*/  @!P2 STG.E.U8 desc[UR16][R30.64+0x58], R9 ;  /* 0x000058091e00a986 */ /* 0x0001e2000c101110 */
[----:B------:R-:W-:-:S03]  /*e000*/  F2FP.SATFINITE.E5M2.F32.PACK_AB_MERGE_C R13, RZ, R2, RZ ;  /* 0x00000002ff0d723e */ /* 0x000fc600048060ff */
[----:B------:R-:W-:Y:S04]  /*e010*/  @!P5 STG.E.U8 desc[UR16][R30.64+0x59], R11 ;  /* 0x0000590b1e00d986 */ /* 0x000fe8000c101110 */
[----:B------:R1:W-:Y:S01]  /*e020*/  @!P6 STG.E.U8 desc[UR16][R28.64+0x58], R7 ;  /* 0x000058071c00e986 */ /* 0x0003e2000c101110 */
[----:B--2---:R-:W-:-:S03]  /*e030*/  FMUL R3, R223, UR20 ;  /* 0x00000014df037c20 */ /* 0x004fc60008400000 */
[----:B------:R-:W2:Y:S01]  /*e040*/  LDL.LU R223, [R1+0x64] ;  /* 0x0000640001df7983 */ /* 0x000ea20000300800 */
[----:B----4-:R-:W-:Y:S01]  /*e050*/  FMUL R0, R224, UR20 ;  /* 0x00000014e0007c20 */ /* 0x010fe20008400000 */
[----:B0-----:R-:W-:Y:S02]  /*e060*/  F2FP.SATFINITE.E5M2.F32.PACK_AB_MERGE_C R9, RZ, R3, RZ ;  /* 0x00000003ff09723e */ /* 0x001fe400048060ff */
[----:B------:R-:W4:Y:S02]  /*e070*/  LDL.LU R224, [R1+0x68] ;  /* 0x0000680001e07983 */ /* 0x000f240000300800 */
        /* <DEDUP_REMOVED lines=8> */
[C---:B------:R-:W-:Y:S02]  /*e100*/  ISETP.LT.OR P2, PT, R42.reuse, 0x61, !P1 ;  /* 0x000000612a00780c */ /* 0x040fe40004f41670 */
[----:B------:R-:W-:-:S09]  /*e110*/  ISETP.LT.OR P6, PT, R42, 0x62, !P1 ;  /* 0x000000622a00780c */ /* 0x000fd20004fc1670 */
[----:B------:R0:W-:Y:S01]  /*e120*/  @!P5 STG.E.U8 desc[UR16][R28.64+0x59], R5 ;  /* 0x000059051c00d986 */ /* 0x0001e2000c101110 */
[----:B------:R-:W-:-:S03]  /*e130*/  ISETP.LT.OR P5, PT, R42, 0x62, !P3 ;  /* 0x000000622a00780c */ /* 0x000fc60005fa1670 */
[----:B------:R-:W-:Y:S01]  /*e140*/  @!P2 STG.E.U8 desc[UR16][R30.64+0x60], R13 ;  /* 0x0000600d1e00a986 */ /* 0x000fe2000c101110 */
[----:B------:R-:W-:-:S03]  /*e150*/  ISETP.LT.OR P2, PT, R42, 0x61, !P3 ;  /* 0x000000612a00780c */ /* 0x000fc60005f41670 */
[----:B------:R1:W-:Y:S01]  /*e160*/  @!P6 STG.E.U8 desc[UR16][R30.64+0x61], R9 ;  /* 0x000061091e00e986 */ /* 0x0003e2000c101110 */
[----:B------:R-:W-:Y:S02]  /*e170*/  ISETP.LT.OR P6, PT, R42, 0x69, !P1 ;  /* 0x000000692a00780c */ /* 0x000fe40004fc1670 */
[----:B------:R-:W-:Y:S02]  /*e180*/  F2FP.SATFINITE.E5M2.F32.PACK_AB_MERGE_C R11, RZ, R2, RZ ;  /* 0x00000002ff0b723e */ /* 0x000fe400048060ff */
[----:B0-----:R-:W-:-:S03]  /*e190*/  F2FP.SATFINITE.E5M2.F32.PACK_AB_MERGE_C R5, RZ, R3, RZ ;  /* 0x00000003ff05723e */ /* 0x001fc600048060ff */
[----:B------:R-:W-:Y:S01]  /*e1a0*/  @!P5 STG.E.U8 desc[UR16][R28.64+0x61], R11 ;  /* 0x0000610b1c00d986 */ /* 0x000fe2000c101110 */
[----:B------:R-:W-:-:S03]  /*e1b0*/  ISETP.LT.OR P5, PT, R42, 0x6a, !P1 ;  /* 0x0000006a2a00780c */ /* 0x000fc60004fa1670 */
[----:B------:R0:W-:Y:S01]  /*e1c0*/  @!P2 STG.E.U8 desc[UR16][R28.64+0x60], R7 ;  /* 0x000060071c00a986 */ /* 0x0001e2000c101110 */
[----:B------:R-:W-:-:S03]  /*e1d0*/  ISETP.LT.OR P2, PT, R42, 0x69, !P3 ;  /* 0x000000692a00780c */ /* 0x000fc60005f41670 */
[----:B------:R0:W-:Y:S01]  /*e1e0*/  @!P6 STG.E.U8 desc[UR16][R30.64+0x68], R5 ;  /* 0x000068051e00e986 */ /* 0x0001e2000c101110 */
[----:B------:R-:W-:Y:S01]  /*e1f0*/  ISETP.LT.OR P6, PT, R42, 0x6a, !P3 ;  /* 0x0000006a2a00780c */ /* 0x000fe20005fc1670 */
[----:B------:R-:W-:Y:S01]  /*e200*/  FMUL R2, R219, UR20 ;  /* 0x00000014db027c20 */ /* 0x000fe20008400000 */
[----:B------:R-:W-:Y:S01]  /*e210*/  FMUL R3, R218, UR20 ;  /* 0x00000014da037c20 */ /* 0x000fe20008400000 */
[----:B-1----:R-:W-:-:S03]  /*e220*/  F2FP.SATFINITE.E5M2.F32.PACK_AB_MERGE_C R9, RZ, R0, RZ ;  /* 0x00000000ff09723e */ /* 0x002fc600048060ff */
[----:B------:R-:W-:Y:S02]  /*e230*/  F2FP.SATFINITE.E5M2.F32.PACK_AB_MERGE_C R13, RZ, R2, RZ ;  /* 0x00000002ff0d723e */ /* 0x000fe400048060ff */
[----:B0-----:R-:W-:Y:S01]  /*e240*/  F2FP.SATFINITE.E5M2.F32.PACK_AB_MERGE_C R7, RZ, R3, RZ ;  /* 0x00000003ff07723e */ /* 0x001fe200048060ff */
[----:B------:R0:W-:Y:S01]  /*e250*/  @!P5 STG.E.U8 desc[UR16][R30.64+0x69], R9 ;  /* 0x000069091e00d986 */ /* 0x0001e2000c101110 */
[----:B------:R-:W-:-:S03]  /*e260*/  ISETP.LT.OR P5, PT, R42, 0x71, !P3 ;  /* 0x000000712a00780c */ /* 0x000fc60005fa1670 */
[----:B------:R-:W-:Y:S01]  /*e270*/  @!P2 STG.E.U8 desc[UR16][R28.64+0x68], R13 ;  /* 0x0000680d1c00a986 */ /* 0x000fe2000c101110 */
[----:B------:R-:W-:-:S03]  /*e280*/  ISETP.LT.OR P2, PT, R42, 0x71, !P1 ;  /* 0x000000712a00780c */ /* 0x000fc60004f41670 */
[----:B------:R1:W-:Y:S01]  /*e290*/  @!P6 STG.E.U8 desc[UR16][R28.64+0x69], R7 ;  /* 0x000069071c00e986 */ /* 0x0003e2000c101110 */
[----:B------:R-:W-:Y:S01]  /*e2a0*/  ISETP.LT.OR P6, PT, R42, 0x72, !P1 ;  /* 0x000000722a00780c */ /* 0x000fe20004fc1670 */
[----:B------:R-:W-:Y:S01]  /*e2b0*/  FMUL R0, R221, UR20 ;  /* 0x00000014dd007c20 */ /* 0x000fe20008400000 */
[----:B------:R-:W-:Y:S01]  /*e2c0*/  FMUL R2, R220, UR20 ;  /* 0x00000014dc027c20 */ /* 0x000fe20008400000 */
[----:B------:R-:W-:-:S03]  /*e2d0*/  FMUL R3, R222, UR20 ;  /* 0x00000014de037c20 */ /* 0x000fc60008400000 */
[----:B------:R-:W-:Y:S02]  /*e2e0*/  F2FP.SATFINITE.E5M2.F32.PACK_AB_MERGE_C R5, RZ, R0, RZ ;  /* 0x00000000ff05723e */ /* 0x000fe400048060ff */
[----:B------:R-:W-:Y:S02]  /*e2f0*/  F2FP.SATFINITE.E5M2.F32.PACK_AB_MERGE_C R11, RZ, R2, RZ ;  /* 0x00000002ff0b723e */ /* 0x000fe400048060ff */
[----:B0-----:R-:W-:Y:S01]  /*e300*/  F2FP.SATFINITE.E5M2.F32.PACK_AB_MERGE_C R9, RZ, R3, RZ ;  /* 0x00000003ff09723e */ /* 0x001fe200048060ff */
[----:B------:R-:W-:Y:S01]  /*e310*/  @!P2 STG.E.U8 desc[UR16][R30.64+0x70], R5 ;  /* 0x000070051e00a986 */ /* 0x000fe2000c101110 */
[----:B------:R-:W-:-:S03]  /*e320*/  ISETP.LT.OR P2, PT, R42, 0x79, !P1 ;  /* 0x000000792a00780c */ /* 0x000fc60004f41670 */
[----:B------:R0:W-:Y:S01]  /*e330*/  @!P6 STG.E.U8 desc[UR16][R30.64+0x71], R11 ;  /* 0x0000710b1e00e986 */ /* 0x0001e2000c101110 */
[C---:B------:R-:W-:Y:S02]  /*e340*/  ISETP.LT.OR P6, PT, R42.reuse, 0x72, !P3 ;  /* 0x000000722a00780c */ /* 0x040fe40005fc1670 */
[C---:B------:R-:W-:Y:S01]  /*e350*/  ISETP.LT.OR P1, PT, R42.reuse, 0x7a, !P1 ;  /* 0x0000007a2a00780c */ /* 0x040fe20004f21670 */
[----:B------:R0:W-:Y:S01]  /*e360*/  @!P5 STG.E.U8 desc[UR16][R28.64+0x70], R9 ;  /* 0x000070091c00d986 */ /* 0x0001e2000c101110 */
[C---:B------:R-:W-:Y:S02]  /*e370*/  ISETP.LT.OR P5, PT, R42.reuse, 0x79, !P3 ;  /* 0x000000792a00780c */ /* 0x040fe40005fa1670 */
[----:B------:R-:W-:Y:S01]  /*e380*/  ISETP.LT.OR P3, PT, R42, 0x7a, !P3 ;  /* 0x0000007a2a00780c */ /* 0x000fe20005f61670 */
[----:B--2---:R-:W-:Y:S01]  /*e390*/  FMUL R0, R223, UR20 ;  /* 0x00000014df007c20 */ /* 0x004fe20008400000 */
[----:B----4-:R-:W-:-:S04]  /*e3a0*/  FMUL R2, R224, UR20 ;  /* 0x00000014e0027c20 */ /* 0x010fc80008400000 */
[----:B-1----:R-:W-:Y:S01]  /*e3b0*/  F2FP.SATFINITE.E5M2.F32.PACK_AB_MERGE_C R7, RZ, R0, RZ ;  /* 0x00000000ff07723e */ /* 0x002fe200048060ff */
[----:B---3--:R-:W-:Y:S01]  /*e3c0*/  FMUL R3, R226, UR20 ;  /* 0x00000014e2037c20 */ /* 0x008fe20008400000 */
[----:B------:R-:W-:Y:S01]  /*e3d0*/  FMUL R4, R225, UR20 ;  /* 0x00000014e1047c20 */ /* 0x000fe20008400000 */
[----:B0-----:R-:W-:-:S03]  /*e3e0*/  F2FP.SATFINITE.E5M2.F32.PACK_AB_MERGE_C R11, RZ, R2, RZ ;  /* 0x00000002ff0b723e */ /* 0x001fc600048060ff */
[----:B------:R-:W-:Y:S01]  /*e3f0*/  F2FP.SATFINITE.E5M2.F32.PACK_AB_MERGE_C R3, RZ, R3, RZ ;  /* 0x00000003ff03723e */ /* 0x000fe200048060ff */
[----:B------:R-:W-:Y:S01]  /*e400*/  FMUL R5, R227, UR20 ;  /* 0x00000014e3057c20 */ /* 0x000fe20008400000 */
[----:B------:R-:W-:Y:S01]  /*e410*/  F2FP.SATFINITE.E5M2.F32.PACK_AB_MERGE_C R9, RZ, R4, RZ ;  /* 0x00000004ff09723e */ /* 0x000fe200048060ff */
[----:B------:R0:W-:Y:S03]  /*e420*/  @!P6 STG.E.U8 desc[UR16][R28.64+0x71], R7 ;  /* 0x000071071c00e986 */ /* 0x0001e6000c101110 */
[----:B------:R-:W-:Y:S01]  /*e430*/  F2FP.SATFINITE.E5M2.F32.PACK_AB_MERGE_C R5, RZ, R5, RZ ;  /* 0x00000005ff05723e */ /* 0x000fe200048060ff */
[----:B------:R0:W-:Y:S04]  /*e440*/  @!P2 STG.E.U8 desc[UR16][R30.64+0x78], R11 ;  /* 0x0000780b1e00a986 */ /* 0x0001e8000c101110 */
[----:B------:R0:W-:Y:S04]  /*e450*/  @!P1 STG.E.U8 desc[UR16][R30.64+0x79], R3 ;  /* 0x000079031e009986 */ /* 0x0001e8000c101110 */
[----:B------:R0:W-:Y:S04]  /*e460*/  @!P5 STG.E.U8 desc[UR16][R28.64+0x78], R9 ;  /* 0x000078091c00d986 */ /* 0x0001e8000c101110 */
[----:B------:R0:W-:Y:S02]  /*e470*/  @!P3 STG.E.U8 desc[UR16][R28.64+0x79], R5 ;  /* 0x000079051c00b986 */ /* 0x0001e4000c101110 */
.L_x_293:
[----:B------:R-:W-:Y:S05]  /*e480*/  BSYNC B0 ;  /* 0x0000000000007941 */ /* 0x000fea0003800000 */
.L_x_35:
[----:B0-----:R-:W2:Y:S04]  /*e490*/  LDL.LU R3, [R1+0x7c] ;  /* 0x00007c0001037983 */ /* 0x001ea80000300800 */
[----:B-----5:R-:W2:Y:S01]  /*e4a0*/  LDL.LU R2, [R1+0x80] ;  /* 0x0000800001027983 */ /* 0x020ea20000300800 */
[----:B------:R-:W-:Y:S01]  /*e4b0*/  ULDC UR6, c[0x0][0xc] ;  /* 0x0000030000067ab9 */ /* 0x000fe20000000800 */
[----:B------:R-:W-:Y:S01]  /*e4c0*/  ULDC UR7, c[0x0][0x10] ;  /* 0x0000040000077ab9 */ /* 0x000fe20000000800 */
[----:B------:R-:W2:Y:S01]  /*e4d0*/  LDC R5, c[0x0][0x14] ;  /* 0x00000500ff057b82 */ /* 0x000ea20000000800 */
[----:B------:R-:W-:Y:S01]  /*e4e0*/  UIMAD.WIDE.U32 UR6, UR6, UR7, URZ ;  /* 0x00000007060672a5 */ /* 0x000fe2000f8e003f */
[----:B------:R-:W-:Y:S01]  /*e4f0*/  PRMT R0, RZ, 0x7610, R0 ;  /* 0x00007610ff007816 */ /* 0x000fe20000000000 */
[----:B------:R-:W-:-:S04]  /*e500*/  UMOV UR22, 0xffffffff ;  /* 0xffffffff00167882 */ /* 0x000fc80000000000 */
[----:B--2---:R-:W-:-:S04]  /*e510*/  IMAD.WIDE.U32 R2, R5, UR6, R2 ;  /* 0x0000000605027c25 */ /* 0x004fc8000f8e0002 */
[----:B------:R-:W-:Y:S01]  /*e520*/  IMAD R5, R5, UR7, RZ ;  /* 0x0000000705057c24 */ /* 0x000fe2000f8e02ff */
[----:B------:R-:W-:Y:S01]  /*e530*/  ULDC.64 UR6, c[0x0][0x650] ;  /* 0x0001940000067ab9 */ /* 0x000fe20000000a00 */
[----:B------:R-:W-:Y:S01]  /*e540*/  IMAD.MOV.U32 R19, RZ, RZ, R2 ;  /* 0x000000ffff137224 */ /* 0x000fe200078e0002 */
[----:B------:R-:W-:Y:S01]  /*e550*/  ISETP.GE.U32.AND P1, PT, R2, UR6, PT ;  /* 0x0000000602007c0c */ /* 0x000fe2000bf26070 */
[----:B------:R-:W-:Y:S02]  /*e560*/  IMAD.IADD R22, R3, 0x1, R5 ;  /* 0x0000000103167824 */ /* 0x000fe400078e0205 */
[----:B------:R-:W-:-:S03]  /*e570*/  IMAD.MOV.U32 R2, RZ, RZ, -0x1 ;  /* 0xffffffffff027424 */ /* 0x000fc600078e00ff */
[----:B------:R0:W-:Y:S01]  /*e580*/  STL [R1+0x7c], R22 ;  /* 0x00007c1601007387 */ /* 0x0001e20000100800 */
[----:B------:R-:W-:-:S03]  /*e590*/  ISETP.GE.U32.AND.EX P1, PT, R22, UR7, PT, P1 ;  /* 0x0000000716007c0c */ /* 0x000fc6000bf26110 */
[----:B------:R0:W-:Y:S04]  /*e5a0*/  STL [R1+0x80], R19 ;  /* 0x0000801301007387 */ /* 0x0001e80000100800 */
[----:B------:R0:W-:Y:S06]  /*e5b0*/  STL [R1+0x84], R2 ;  /* 0x0000840201007387 */ /* 0x0001ec0000100800 */
[----:B------:R-:W-:Y:S05]  /*e5c0*/  @P1 BRA `(.L_x_294) ;  /* 0x00000004006c1947 */ /* 0x000fea0003800000 */
[----:B------:R-:W2:Y:S01]  /*e5d0*/  S2R R14, SR_CTAID.X ;  /* 0x00000000000e7919 */ /* 0x000ea20000002500 */
[----:B------:R-:W5:Y:S01]  /*e5e0*/  LDC.64 R8, c[0x0][0x628] ;  /* 0x00018a00ff087b82 */ /* 0x000f620000000a00 */
[----:B------:R-:W-:Y:S01]  /*e5f0*/  ULDC UR6, c[0x0][0x150] ;  /* 0x0000540000067ab9 */ /* 0x000fe20000000800 */
[----:B------:R-:W-:Y:S01]  /*e600*/  IMAD.MOV.U32 R6, RZ, RZ, R19 ;  /* 0x000000ffff067224 */ /* 0x000fe200078e0013 */
[----:B------:R-:W0:Y:S01]  /*e610*/  S2R R16, SR_CTAID.Y ;  /* 0x0000000000107919 */ /* 0x000e220000002600 */
[----:B------:R-:W-:-:S04]  /*e620*/  IMAD.MOV.U32 R7, RZ, RZ, R22 ;  /* 0x000000ffff077224 */ /* 0x000fc800078e0016 */
[----:B------:R-:W0:Y:S08]  /*e630*/  LDC R17, c[0x0][0x144] ;  /* 0x00005100ff117b82 */ /* 0x000e300000000800 */
[----:B------:R-:W0:Y:S08]  /*e640*/  LDC R10, c[0x0][0x630] ;  /* 0x00018c00ff0a7b82 */ /* 0x000e300000000800 */
[----:B------:R-:W0:Y:S01]  /*e650*/  LDC.64 R12, c[0x0][0x620] ;  /* 0x00018800ff0c7b82 */ /* 0x000e220000000a00 */
[----:B-----5:R-:W-:-:S04]  /*e660*/  ISETP.NE.U32.AND P1, PT, R8, RZ, PT ;  /* 0x000000ff0800720c */ /* 0x020fc80003f25070 */
[----:B------:R-:W-:Y:S02]  /*e670*/  ISETP.NE.AND.EX P1, PT, R9, RZ, PT, P1 ;  /* 0x000000ff0900720c */ /* 0x000fe40003f25310 */
[----:B--2---:R-:W-:-:S05]  /*e680*/  I2FP.F32.U32 R0, R14 ;  /* 0x0000000e00007245 */ /* 0x004fca0000201000 */
[----:B------:R-:W-:-:S04]  /*e690*/  FMUL R0, R0, UR6 ;  /* 0x0000000600007c20 */ /* 0x000fc80008400000 */
[----:B------:R2:W0:Y:S02]  /*e6a0*/  F2I.U32.TRUNC.NTZ R15, R0 ;  /* 0x00000000000f7305 */ /* 0x000424000020f000 */
[----:B------:R-:W-:Y:S05]  /*e6b0*/  @!P1 BRA `(.L_x_295) ;  /* 0x0000000000289947 */ /* 0x000fea0003800000 */
[----:B--2---:R-:W2:Y:S02]  /*e6c0*/  LDC R0, c[0x0][0x634] ;  /* 0x00018d00ff007b82 */ /* 0x004ea40000000800 */
[----:B--2---:R-:W-:-:S05]  /*e6d0*/  IADD3 R7, P1, R19, R0, RZ ;  /* 0x0000000013077210 */ /* 0x004fca0007f3e0ff */
[----:B------:R-:W-:-:S04]  /*e6e0*/  IMAD.X R11, RZ, RZ, R22, P1 ;  /* 0x000000ffff0b7224 */ /* 0x000fc800008e0616 */
[----:B0-----:R-:W-:-:S04]  /*e6f0*/  IMAD.WIDE.U32 R2, R11, R8, RZ ;  /* 0x000000080b027225 */ /* 0x001fc800078e00ff */
[----:B------:R-:W-:-:S04]  /*e700*/  IMAD.WIDE.U32 R4, P1, R7, R9, R2 ;  /* 0x0000000907047225 */ /* 0x000fc80007820002 */
[----:B------:R-:W-:-:S04]  /*e710*/  IMAD.WIDE.U32 R2, R7, R8, RZ ;  /* 0x0000000807027225 */ /* 0x000fc800078e00ff */
[----:B------:R-:W-:Y:S01]  /*e720*/  IMAD.X R7, RZ, RZ, RZ, P1 ;  /* 0x000000ffff077224 */ /* 0x000fe200008e06ff */
[----:B------:R-:W-:Y:S01]  /*e730*/  IADD3 RZ, P1, R3, R4, RZ ;  /* 0x0000000403ff7210 */ /* 0x000fe20007f3e0ff */
[----:B------:R-:W-:-:S04]  /*e740*/  IMAD.MOV.U32 R6, RZ, RZ, R5 ;  /* 0x000000ffff067224 */ /* 0x000fc800078e0005 */
[----:B------:R-:W-:-:S08]  /*e750*/  IMAD.WIDE.U32.X R6, R11, R9, R6, P1 ;  /* 0x000000090b067225 */ /* 0x000fd000008e0406 */
.L_x_295:
[-CC-:B01----:R-:W-:Y:S01]  /*e760*/  SHF.R.U64 R24, R6, R10.reuse, R7.reuse ;  /* 0x0000000a06187219 */ /* 0x183fe20000001207 */
[----:B------:R-:W0:Y:S01]  /*e770*/  LDC.64 R20, c[0x0][0x640] ;  /* 0x00019000ff147b82 */ /* 0x000e220000000a00 */
[----:B--2---:R-:W-:Y:S01]  /*e780*/  SHF.R.U32.HI R0, RZ, R10, R7 ;  /* 0x0000000aff007219 */ /* 0x004fe20000011607 */
[----:B------:R-:W-:Y:S01]  /*e790*/  IMAD.MOV.U32 R2, RZ, RZ, R19 ;  /* 0x000000ffff027224 */ /* 0x000fe200078e0013 */
[----:B------:R-:W-:Y:S01]  /*e7a0*/  IADD3 R5, P1, RZ, -R24, RZ ;  /* 0x80000018ff057210 */ /* 0x000fe20007f3e0ff */
[----:B------:R-:W-:Y:S01]  /*e7b0*/  IMAD.MOV R15, RZ, RZ, -R15 ;  /* 0x000000ffff0f7224 */ /* 0x000fe200078e0a0f */
[----:B------:R-:W-:Y:S01]  /*e7c0*/  ULDC UR6, c[0x0][0x154] ;  /* 0x0000550000067ab9 */ /* 0x000fe20000000800 */
[----:B------:R-:W-:Y:S02]  /*e7d0*/  IMAD.MOV.U32 R7, RZ, RZ, 0x1 ;  /* 0x00000001ff077424 */ /* 0x000fe400078e00ff */
[----:B------:R-:W1:Y:S01]  /*e7e0*/  LDC R4, c[0x0][0x618] ;  /* 0x00018600ff047b82 */ /* 0x000e620000000800 */
[----:B------:R-:W-:-:S02]  /*e7f0*/  IMAD.X R3, RZ, RZ, ~R0, P1 ;  /* 0x000000ffff037224 */ /* 0x000fc400008e0e00 */
[----:B------:R-:W-:Y:S02]  /*e800*/  IMAD R15, R17, R15, R14 ;  /* 0x0000000f110f7224 */ /* 0x000fe400078e020e */
[-C--:B------:R-:W-:Y:S02]  /*e810*/  IMAD R0, R3, R12.reuse, RZ ;  /* 0x0000000c03007224 */ /* 0x080fe400078e02ff */
[----:B------:R-:W-:Y:S01]  /*e820*/  IMAD.MOV.U32 R3, RZ, RZ, R22 ;  /* 0x000000ffff037224 */ /* 0x000fe200078e0016 */
[----:B------:R-:W2:Y:S01]  /*e830*/  LDC R6, c[0x0][0x608] ;  /* 0x00018200ff067b82 */ /* 0x000ea20000000800 */
[----:B------:R-:W-:-:S04]  /*e840*/  IMAD.WIDE.U32 R2, R5, R12, R2 ;  /* 0x0000000c05027225 */ /* 0x000fc800078e0002 */
[----:B------:R-:W-:-:S03]  /*e850*/  IMAD R5, R5, R13, R0 ;  /* 0x0000000d05057224 */ /* 0x000fc600078e0200 */
[----:B------:R-:W5:Y:S01]  /*e860*/  LDC R18, c[0x0][0x658] ;  /* 0x00019600ff127b82 */ /* 0x000f620000000800 */
[----:B------:R-:W-:Y:S01]  /*e870*/  I2FP.F32.U32 R0, R16 ;  /* 0x0000001000007245 */ /* 0x000fe20000201000 */
[----:B------:R-:W-:Y:S01]  /*e880*/  IMAD.IADD R3, R3, 0x1, R5 ;  /* 0x0000000103037824 */ /* 0x000fe200078e0205 */
[----:B0-----:R-:W-:Y:S01]  /*e890*/  ISETP.NE.U32.AND P1, PT, R20, RZ, PT ;  /* 0x000000ff1400720c */ /* 0x001fe20003f25070 */
[----:B------:R-:W-:Y:S02]  /*e8a0*/  IMAD.MOV.U32 R5, RZ, RZ, -0x1 ;  /* 0xffffffffff057424 */ /* 0x000fe400078e00ff */
[----:B------:R-:W-:Y:S02]  /*e8b0*/  FMUL R0, R0, UR6 ;  /* 0x0000000600007c20 */ /* 0x000fe40008400000 */
[----:B------:R-:W0:Y:S01]  /*e8c0*/  LDC R13, c[0x0][0x148] ;  /* 0x00005200ff0d7b82 */ /* 0x000e220000000800 */
[----:B-1----:R-:W-:Y:S01]  /*e8d0*/  SHF.R.U64 R10, R2, R4, R3 ;  /* 0x00000004020a7219 */ /* 0x002fe20000001203 */
[----:B------:R1:W0:Y:S01]  /*e8e0*/  F2I.U32.TRUNC.NTZ R12, R0 ;  /* 0x00000000000c7305 */ /* 0x000222000020f000 */
[----:B------:R-:W-:-:S02]  /*e8f0*/  ISETP.NE.AND.EX P1, PT, R21, RZ, PT, P1 ;  /* 0x000000ff1500720c */ /* 0x000fc40003f25310 */
[----:B------:R-:W-:-:S03]  /*e900*/  SHF.R.U32.HI R3, RZ, R4, R3 ;  /* 0x00000004ff037219 */ /* 0x000fc60000011603 */
[----:B------:R-:W0:Y:S01]  /*e910*/  LDC R14, c[0x0][0x600] ;  /* 0x00018000ff0e7b82 */ /* 0x000e220000000800 */
[-CC-:B--2---:R-:W-:Y:S02]  /*e920*/  SHF.R.U64 R8, R10, R6.reuse, R3.reuse ;  /* 0x000000060a087219 */ /* 0x184fe40000001203 */
[----:B------:R-:W-:-:S05]  /*e930*/  SHF.R.U32.HI R3, RZ, R6, R3 ;  /* 0x00000006ff037219 */ /* 0x000fca0000011603 */
[----:B------:R-:W2:Y:S01]  /*e940*/  LDC R19, c[0x0][0x648] ;  /* 0x00019200ff137b82 */ /* 0x000ea20000000800 */
[-CC-:B-----5:R-:W-:Y:S02]  /*e950*/  SHF.R.U64 R11, R8, R18.reuse, R3.reuse ;  /* 0x00000012080b7219 */ /* 0x1a0fe40000001203 */
[-C--:B------:R-:W-:Y:S02]  /*e960*/  SHF.L.U32 R5, R5, R18.reuse, RZ ;  /* 0x0000001205057219 */ /* 0x080fe400000006ff */
[-C--:B------:R-:W-:Y:S01]  /*e970*/  SHF.R.U32.HI R3, RZ, R18.reuse, R3 ;  /* 0x00000012ff037219 */ /* 0x080fe20000011603 */
[----:B------:R-:W-:Y:S01]  /*e980*/  IMAD.MOV.U32 R2, RZ, RZ, R11 ;  /* 0x000000ffff027224 */ /* 0x000fe200078e000b */
[----:B------:R-:W-:Y:S01]  /*e990*/  SHF.L.U32 R40, R7, R18, RZ ;  /* 0x0000001207287219 */ /* 0x000fe200000006ff */
[----:B------:R-:W0:Y:S01]  /*e9a0*/  LDC R22, c[0x0][0x638] ;  /* 0x00018e00ff167b82 */ /* 0x000e220000000800 */
[----:B------:R-:W-:-:S07]  /*e9b0*/  LOP3.LUT R17, RZ, R5, RZ, 0x33, !PT ;  /* 0x00000005ff117212 */ /* 0x000fce00078e33ff */
[----:B------:R-:W0:Y:S01]  /*e9c0*/  LDC R23, c[0x0][0x610] ;  /* 0x00018400ff177b82 */ /* 0x000e220000000800 */
[----:B-1----:R-:W-:Y:S05]  /*e9d0*/  @!P1 BRA `(.L_x_296) ;  /* 0x0000000000289947 */ /* 0x002fea0003800000 */
[----:B------:R-:W1:Y:S02]  /*e9e0*/  LDC R0, c[0x0][0x64c] ;  /* 0x00019300ff007b82 */ /* 0x000e640000000800 */
[----:B-1----:R-:W-:-:S05]  /*e9f0*/  IADD3 R7, P1, R11, R0, RZ ;  /* 0x000000000b077210 */ /* 0x002fca0007f3e0ff */
        /* <DEDUP_REMOVED lines=8> */
.L_x_296:
[----:B--2---:R-:W-:Y:S01]  /*ea80*/  SHF.R.U64 R0, R2, R19, R3 ;  /* 0x0000001302007219 */ /* 0x004fe20000001203 */
[----:B0-----:R-:W-:Y:S01]  /*ea90*/  VIADD R3, R14, 0xffffffff ;  /* 0xffffffff0e037836 */ /* 0x001fe20000000000 */
[----:B------:R-:W-:Y:S01]  /*eaa0*/  LOP3.LUT R5, R8, R17, RZ, 0xc0, !PT ;  /* 0x0000001108057212 */ /* 0x000fe200078ec0ff */
[----:B------:R-:W-:Y:S01]  /*eab0*/  IMAD.MOV R12, RZ, RZ, -R12 ;  /* 0x000000ffff0c7224 */ /* 0x000fe200078e0a0c */
[----:B------:R-:W-:Y:S01]  /*eac0*/  R2UR UR22, R24 ;  /* 0x00000000181672ca */ /* 0x000fe200000e0000 */
[----:B------:R-:W-:Y:S01]  /*ead0*/  IMAD.MOV R2, RZ, RZ, -R0 ;  /* 0x000000ffff027224 */ /* 0x000fe200078e0a00 */
[----:B------:R-:W-:Y:S01]  /*eae0*/  LOP3.LUT R3, R10, R3, RZ, 0xc0, !PT ;  /* 0x000000030a037212 */ /* 0x000fe200078ec0ff */
[----:B------:R-:W-:Y:S02]  /*eaf0*/  IMAD R40, R40, R0, R5 ;  /* 0x0000000028287224 */ /* 0x000fe400078e0205 */
[----:B------:R-:W-:Y:S02]  /*eb00*/  @P4 IMAD R15, R13, R12, R16 ;  /* 0x0000000c0d0f4224 */ /* 0x000fe400078e0210 */
[----:B------:R-:W-:-:S02]  /*eb10*/  IMAD R0, R2, R22, R11 ;  /* 0x0000001602007224 */ /* 0x000fc400078e020b */
[----:B------:R-:W-:Y:S02]  /*eb20*/  IMAD R40, R40, R23, R15 ;  /* 0x0000001728287224 */ /* 0x000fe400078e020f */
[----:B------:R-:W-:Y:S02]  /*eb30*/  IMAD R3, R0, R14, R3 ;  /* 0x0000000e00037224 */ /* 0x000fe400078e0203 */
[----:B------:R-:W-:-:S03]  /*eb40*/  IMAD.MOV.U32 R0, RZ, RZ, 0x1 ;  /* 0x00000001ff007424 */ /* 0x000fc600078e00ff */
[----:B------:R-:W-:Y:S02]  /*eb50*/  SEL R2, R3, R40, !P4 ;  /* 0x0000002803027207 */ /* 0x000fe40006000000 */
[----:B------:R-:W-:-:S03]  /*eb60*/  SEL R40, R40, R3, !P4 ;  /* 0x0000000328287207 */ /* 0x000fc60006000000 */
[----:B------:R2:W-:Y:S04]  /*eb70*/  STL [R1+0x84], R2 ;  /* 0x0000840201007387 */ /* 0x0005e80000100800 */
.L_x_294:
[----:B------:R-:W-:Y:S01]  /*eb80*/  UIADD3 UR5, UR12, UR5, URZ ;  /* 0x000000050c057290 */ /* 0x000fe2000fffe03f */
[----:B------:R0:W-:Y:S01]  /*eb90*/  STL [R1+0x88], R40 ;  /* 0x0000882801007387 */ /* 0x0001e20000100800 */
[----:B------:R-:W-:Y:S02]  /*eba0*/  LOP3.LUT P1, RZ, R0, 0xff, RZ, 0xc0, !PT ;  /* 0x000000ff00ff7812 */ /* 0x000fe4000782c0ff */
[----:B------:R-:W-:Y:S02]  /*ebb0*/  USHF.R.U32.HI UR6, URZ, 0x2, UR5 ;  /* 0x000000023f067899 */ /* 0x000fe40008011605 */
[----:B------:R-:W-:Y:S02]  /*ebc0*/  UISETP.GT.U32.AND UP1, UPT, UR5, 0x3, UPT ;  /* 0x000000030500788c */ /* 0x000fe4000bf24070 */
[----:B------:R-:W-:Y:S02]  /*ebd0*/  ULOP3.LUT UR6, UR6, 0x1, URZ, 0xc0, !UPT ;  /* 0x0000000106067892 */ /* 0x000fe4000f8ec03f */
[----:B------:R-:W-:-:S02]  /*ebe0*/  UISETP.LT.U32.AND UP1, UPT, UR12, 0x4, UP1 ;  /* 0x000000040c00788c */ /* 0x000fc40008f21070 */
[----:B------:R-:W-:Y:S02]  /*ebf0*/  UISETP.NE.U32.AND UP0, UPT, UR6, 0x1, UPT ;  /* 0x000000010600788c */ /* 0x000fe4000bf05070 */
[----:B------:R-:W-:Y:S02]  /*ec00*/  USEL UR7, URZ, 0x1, !UP1 ;  /* 0x000000013f077887 */ /* 0x000fe4000c800000 */
[----:B------:R-:W-:Y:S02]  /*ec10*/  UISETP.GT.U32.AND UP0, UPT, UR12, 0x3, !UP0 ;  /* 0x000000030c00788c */ /* 0x000fe4000c704070 */
[----:B------:R-:W-:Y:S02]  /*ec20*/  ULOP3.LUT UR5, UR5, 0x3, URZ, 0xc0, !UPT ;  /* 0x0000000305057892 */ /* 0x000fe4000f8ec03f */
[----:B------:R-:W-:-:S04]  /*ec30*/  USEL UR6, URZ, 0x1, !UP0 ;  /* 0x000000013f067887 */ /* 0x000fc8000c000000 */
[----:B------:R-:W-:Y:S01]  /*ec40*/  ULOP3.LUT UR4, UR6, UR4, UR7, 0x96, !UPT ;  /* 0x0000000406047292 */ /* 0x000fe2000f8e9607 */
[----:B0-----:R-:W-:Y:S11]  /*ec50*/  @P1 BRA `(.L_x_297) ;  /* 0xffffff2400801947 */ /* 0x001ff6000383ffff */
[----:B------:R-:W-:Y:S05]  /*ec60*/  EXIT ;  /* 0x000000000000794d */ /* 0x000fea0003800000 */
.L_x_7:
[----:B------:R-:W2:Y:S01]  /*ec70*/  LDL R22, [R1+0x80] ;  /* 0x0000800001167983 */ /* 0x000ea20000100800 */
[----:B0-----:R-:W-:-:S03]  /*ec80*/  ULDC.64 UR4, c[0x0][0x650] ;  /* 0x0001940000047ab9 */ /* 0x001fc60000000a00 */
[----:B-1----:R-:W3:Y:S01]  /*ec90*/  LDL R23, [R1+0x7c] ;  /* 0x00007c0001177983 */ /* 0x002ee20000100800 */
[----:B------:R-:W-:Y:S01]  /*eca0*/  PRMT R4, RZ, 0x7610, R4 ;  /* 0x00007610ff047816 */ /* 0x000fe20000000004 */
[----:B------:R-:W-:Y:S02]  /*ecb0*/  IMAD.MOV.U32 R5, RZ, RZ, -0x1 ;  /* 0xffffffffff057424 */ /* 0x000fe400078e00ff */
[----:B------:R-:W-:Y:S02]  /*ecc0*/  IMAD.MOV.U32 R7, RZ, RZ, -0x1 ;  /* 0xffffffffff077424 */ /* 0x000fe400078e00ff */
[----:B------:R-:W-:Y:S01]  /*ecd0*/  IMAD.MOV.U32 R6, RZ, RZ, -0x1 ;  /* 0xffffffffff067424 */ /* 0x000fe200078e00ff */
[----:B--2---:R-:W-:-:S04]  /*ece0*/  ISETP.GE.U32.AND P0, PT, R22, UR4, PT ;  /* 0x0000000416007c0c */ /* 0x004fc8000bf06070 */
[----:B---3--:R-:W-:-:S13]  /*ecf0*/  ISETP.GE.U32.AND.EX P0, PT, R23, UR5, PT, P0 ;  /* 0x0000000517007c0c */ /* 0x008fda000bf06100 */
[----:B------:R-:W-:Y:S05]  /*ed00*/  @P0 BRA `(.L_x_298) ;  /* 0x00000004002c0947 */ /* 0x000fea0003800000 */
[----:B------:R-:W0:Y:S01]  /*ed10*/  LDC.64 R14, c[0x0][0x628] ;  /* 0x00018a00ff0e7b82 */ /* 0x000e220000000a00 */
[----:B------:R-:W-:Y:S02]  /*ed20*/  IMAD.MOV.U32 R8, RZ, RZ, R22 ;  /* 0x000000ffff087224 */ /* 0x000fe400078e0016 */
[----:B------:R-:W-:-:S05]  /*ed30*/  IMAD.MOV.U32 R9, RZ, RZ, R23 ;  /* 0x000000ffff097224 */ /* 0x000fca00078e0017 */
[----:B------:R-:W1:Y:S08]  /*ed40*/  LDC R10, c[0x0][0x630] ;  /* 0x00018c00ff0a7b82 */ /* 0x000e700000000800 */
[----:B------:R-:W2:Y:S01]  /*ed50*/  LDC.64 R16, c[0x0][0x620] ;  /* 0x00018800ff107b82 */ /* 0x000ea20000000a00 */
[----:B0-----:R-:W-:-:S04]  /*ed60*/  ISETP.NE.U32.AND P0, PT, R14, RZ, PT ;  /* 0x000000ff0e00720c */ /* 0x001fc80003f05070 */
[----:B------:R-:W-:-:S13]  /*ed70*/  ISETP.NE.AND.EX P0, PT, R15, RZ, PT, P0 ;  /* 0x000000ff0f00720c */ /* 0x000fda0003f05300 */
[----:B-12---:R-:W-:Y:S05]  /*ed80*/  @!P0 BRA `(.L_x_299) ;  /* 0x0000000000288947 */ /* 0x006fea0003800000 */
        /* <DEDUP_REMOVED lines=10> */
.L_x_299:
[----:B------:R-:W0:Y:S01]  /*ee30*/  LDC.64 R20, c[0x0][0x640] ;  /* 0x00019000ff147b82 */ /* 0x000e220000000a00 */
[-CC-:B------:R-:W-:Y:S02]  /*ee40*/  SHF.R.U64 R14, R8, R10.reuse, R9.reuse ;  /* 0x0000000a080e7219 */ /* 0x180fe40000001209 */
[----:B------:R-:W-:Y:S02]  /*ee50*/  SHF.R.U32.HI R4, RZ, R10, R9 ;  /* 0x0000000aff047219 */ /* 0x000fe40000011609 */
[----:B------:R-:W-:-:S03]  /*ee60*/  IADD3 R7, P0, RZ, -R14, RZ ;  /* 0x8000000eff077210 */ /* 0x000fc60007f1e0ff */
[----:B------:R-:W1:Y:S02]  /*ee70*/  LDC R8, c[0x0][0x618] ;  /* 0x00018600ff087b82 */ /* 0x000e640000000800 */
[----:B------:R-:W-:Y:S02]  /*ee80*/  IMAD.X R5, RZ, RZ, ~R4, P0 ;  /* 0x000000ffff057224 */ /* 0x000fe400000e0e04 */
[----:B------:R-:W-:Y:S02]  /*ee90*/  IMAD.MOV.U32 R4, RZ, RZ, R22 ;  /* 0x000000ffff047224 */ /* 0x000fe400078e0016 */
[-C--:B------:R-:W-:Y:S02]  /*eea0*/  IMAD R6, R5, R16.reuse, RZ ;  /* 0x0000001005067224 */ /* 0x080fe400078e02ff */
[----:B------:R-:W2:Y:S01]  /*eeb0*/  LDC R18, c[0x0][0x608] ;  /* 0x00018200ff127b82 */ /* 0x000ea20000000800 */
[----:B------:R-:W-:Y:S02]  /*eec0*/  IMAD.MOV.U32 R5, RZ, RZ, R23 ;  /* 0x000000ffff057224 */ /* 0x000fe400078e0017 */
[----:B------:R-:W-:-:S05]  /*eed0*/  IMAD.WIDE.U32 R4, R7, R16, R4 ;  /* 0x0000001007047225 */ /* 0x000fca00078e0004 */
[----:B------:R-:W3:Y:S01]  /*eee0*/  LDC R19, c[0x0][0x658] ;  /* 0x00019600ff137b82 */ /* 0x000ee20000000800 */
[----:B------:R-:W-:Y:S01]  /*eef0*/  IMAD R7, R7, R17, R6 ;  /* 0x0000001107077224 */ /* 0x000fe200078e0206 */
[----:B0-----:R-:W-:Y:S01]  /*ef00*/  ISETP.NE.U32.AND P0, PT, R20, RZ, PT ;  /* 0x000000ff1400720c */ /* 0x001fe20003f05070 */
[----:B------:R-:W-:Y:S02]  /*ef10*/  IMAD.MOV.U32 R6, RZ, RZ, -0x1 ;  /* 0xffffffffff067424 */ /* 0x000fe400078e00ff */
[----:B------:R-:W-:Y:S01]  /*ef20*/  IMAD.IADD R5, R5, 0x1, R7 ;  /* 0x0000000105057824 */ /* 0x000fe200078e0207 */
[----:B------:R-:W-:Y:S02]  /*ef30*/  ISETP.NE.AND.EX P0, PT, R21, RZ, PT, P0 ;  /* 0x000000ff1500720c */ /* 0x000fe40003f05300 */
[----:B------:R-:W0:Y:S02]  /*ef40*/  LDC R17, c[0x0][0x600] ;  /* 0x00018000ff117b82 */ /* 0x000e240000000800 */
[----:B-1----:R-:W-:-:S02]  /*ef50*/  SHF.R.U64 R10, R4, R8, R5 ;  /* 0x00000008040a7219 */ /* 0x002fc40000001205 */
[----:B------:R-:W-:-:S04]  /*ef60*/  SHF.R.U32.HI R5, RZ, R8, R5 ;  /* 0x00000008ff057219 */ /* 0x000fc80000011605 */
[----:B------:R-:W1:Y:S01]  /*ef70*/  LDC R22, c[0x0][0x648] ;  /* 0x00019200ff167b82 */ /* 0x000e620000000800 */
[-CC-:B--2---:R-:W-:Y:S02]  /*ef80*/  SHF.R.U64 R15, R10, R18.reuse, R5.reuse ;  /* 0x000000120a0f7219 */ /* 0x184fe40000001205 */
[----:B------:R-:W-:Y:S01]  /*ef90*/  SHF.R.U32.HI R4, RZ, R18, R5 ;  /* 0x00000012ff047219 */ /* 0x000fe20000011605 */
[----:B------:R-:W-:-:S04]  /*efa0*/  IMAD.MOV.U32 R18, RZ, RZ, 0x1 ;  /* 0x00000001ff127424 */ /* 0x000fc800078e00ff */
[----:B------:R-:W2:Y:S01]  /*efb0*/  LDC R23, c[0x0][0x638] ;  /* 0x00018e00ff177b82 */ /* 0x000ea20000000800 */
[-CC-:B---3--:R-:W-:Y:S02]  /*efc0*/  SHF.R.U64 R16, R15, R19.reuse, R4.reuse ;  /* 0x000000130f107219 */ /* 0x188fe40000001204 */
[-C--:B------:R-:W-:Y:S02]  /*efd0*/  SHF.L.U32 R6, R6, R19.reuse, RZ ;  /* 0x0000001306067219 */ /* 0x080fe400000006ff */
[----:B------:R-:W-:Y:S01]  /*efe0*/  SHF.R.U32.HI R5, RZ, R19, R4 ;  /* 0x00000013ff057219 */ /* 0x000fe20000011604 */
[----:B------:R-:W-:Y:S01]  /*eff0*/  IMAD.MOV.U32 R4, RZ, RZ, R16 ;  /* 0x000000ffff047224 */ /* 0x000fe200078e0010 */
[----:B------:R-:W-:Y:S01]  /*f000*/  LOP3.LUT R24, RZ, R6, RZ, 0x33, !PT ;  /* 0x00000006ff187212 */ /* 0x000fe200078e33ff */
[----:B------:R-:W3:Y:S01]  /*f010*/  LDC R25, c[0x0][0x610] ;  /* 0x00018400ff197b82 */ /* 0x000ee20000000800 */
[----:B------:R-:W-:Y:S05]  /*f020*/  @!P0 BRA `(.L_x_300) ;  /* 0x0000000000288947 */ /* 0x000fea0003800000 */
        /* <DEDUP_REMOVED lines=10> */
.L_x_300:
[----:B-1----:R-:W-:Y:S01]  /*f0d0*/  SHF.R.U64 R4, R4, R22, R5 ;  /* 0x0000001604047219 */ /* 0x002fe20000001205 */
[----:B0-----:R-:W-:Y:S01]  /*f0e0*/  VIADD R7, R17, 0xffffffff ;  /* 0xffffffff11077836 */ /* 0x001fe20000000000 */
[----:B------:R-:W-:Y:S01]  /*f0f0*/  SHF.L.U32 R18, R18, R19, RZ ;  /* 0x0000001312127219 */ /* 0x000fe200000006ff */
[----:B------:R-:W-:Y:S01]  /*f100*/  @P4 IMAD R0, R11, R12, R2 ;  /* 0x0000000c0b004224 */ /* 0x000fe200078e0202 */
[----:B------:R-:W-:Y:S01]  /*f110*/  LOP3.LUT R3, R15, R24, RZ, 0xc0, !PT ;  /* 0x000000180f037212 */ /* 0x000fe200078ec0ff */
[----:B------:R-:W-:Y:S01]  /*f120*/  IMAD.MOV R5, RZ, RZ, -R4 ;  /* 0x000000ffff057224 */ /* 0x000fe200078e0a04 */
[----:B------:R-:W-:Y:S01]  /*f130*/  LOP3.LUT R7, R10, R7, RZ, 0xc0, !PT ;  /* 0x000000070a077212 */ /* 0x000fe200078ec0ff */
[----:B------:R-:W-:Y:S02]  /*f140*/  IMAD.MOV.U32 R6, RZ, RZ, R14 ;  /* 0x000000ffff067224 */ /* 0x000fe400078e000e */
[----:B------:R-:W-:Y:S02]  /*f150*/  IMAD R3, R18, R4, R3 ;  /* 0x0000000412037224 */ /* 0x000fe400078e0203 */
[----:B--2---:R-:W-:-:S02]  /*f160*/  IMAD R2, R5, R23, R16 ;  /* 0x0000001705027224 */ /* 0x004fc400078e0210 */
[----:B---3--:R-:W-:Y:S02]  /*f170*/  IMAD R0, R3, R25, R0 ;  /* 0x0000001903007224 */ /* 0x008fe400078e0200 */
[----:B------:R-:W-:Y:S02]  /*f180*/  IMAD R5, R2, R17, R7 ;  /* 0x0000001102057224 */ /* 0x000fe400078e0207 */
[----:B------:R-:W-:-:S03]  /*f190*/  IMAD.MOV.U32 R4, RZ, RZ, 0x1 ;  /* 0x00000001ff047424 */ /* 0x000fc600078e00ff */
[----:B------:R-:W-:Y:S02]  /*f1a0*/  SEL R7, R5, R0, !P4 ;  /* 0x0000000005077207 */ /* 0x000fe40006000000 */
[----:B------:R-:W-:-:S07]  /*f1b0*/  SEL R5, R0, R5, !P4 ;  /* 0x0000000500057207 */ /* 0x000fce0006000000 */
.L_x_298:
[----:B------:R-:W-:-:S08]  /*f1c0*/  NOP ;  /* 0x0000000000007918 */ /* 0x000fd00000000000 */
[----:B------:R-:W0:-:S00]  /*f1d0*/  USETMAXREG.DEALLOC.CTAPOOL 0x28 ;  /* 0x00000028000079c8 */ /* 0x000e0000080e0500 */
[----:B------:R-:W-:-:S13]  /*f1e0*/  ISETP.NE.AND P0, PT, RZ, UR8, PT ;  /* 0x00000008ff007c0c */ /* 0x000fda000bf05270 */
[----:B------:R-:W-:Y:S05]  /*f1f0*/  @P0 EXIT ;  /* 0x000000000000094d */ /* 0x000fea0003800000 */
[----:B0-----:R-:W-:Y:S01]  /*f200*/  LOP3.LUT P0, RZ, R4, 0xff, RZ, 0xc0, !PT ;  /* 0x000000ff04ff7812 */ /* 0x001fe2000780c0ff */
[----:B------:R-:W-:Y:S02]  /*f210*/  IMAD.MOV.U32 R11, RZ, RZ, 0x1 ;  /* 0x00000001ff0b7424 */ /* 0x000fe400078e00ff */
[----:B------:R-:W-:-:S10]  /*f220*/  IMAD.MOV.U32 R10, RZ, RZ, RZ ;  /* 0x000000ffff0a7224 */ /* 0x000fd400078e00ff */
[----:B------:R-:W-:Y:S05]  /*f230*/  @!P0 BRA `(.L_x_301) ;  /* 0x0000000c00608947 */ /* 0x000fea0003800000 */
[----:B------:R-:W0:Y:S01]  /*f240*/  S2UR UR12, SR_CgaCtaId ;  /* 0x00000000000c79c3 */ /* 0x000e220000008800 */
[----:B------:R-:W-:Y:S01]  /*f250*/  ULDC UR4, c[0x0][0x28c] ;  /* 0x0000a30000047ab9 */ /* 0x000fe20000000800 */
[----:B------:R-:W-:Y:S01]  /*f260*/  ULDC UR6, c[0x0][0x658] ;  /* 0x0001960000067ab9 */ /* 0x000fe20000000800 */
[----:B------:R-:W-:Y:S01]  /*f270*/  UIADD3 UR10, UR4, 0x1f, URZ ;  /* 0x0000001f040a7890 */ /* 0x000fe2000fffe03f */
[----:B------:R-:W-:Y:S01]  /*f280*/  BSSY B0, `(.L_x_301) ;  /* 0x00000d3000007945 */ /* 0x000fe20003800000 */
[----:B------:R-:W-:Y:S01]  /*f290*/  UMOV UR7, 0xffffffff ;  /* 0xffffffff00077882 */ /* 0x000fe20000000000 */
[----:B------:R-:W-:Y:S01]  /*f2a0*/  ULDC UR5, c[0x0][0x600] ;  /* 0x0001800000057ab9 */ /* 0x000fe20000000800 */
[----:B------:R-:W-:Y:S01]  /*f2b0*/  UMOV UR9, 0x1 ;  /* 0x0000000100097882 */ /* 0x000fe20000000000 */
[----:B------:R-:W-:Y:S01]  /*f2c0*/  USHF.L.U32 UR7, UR7, UR6, URZ ;  /* 0x0000000607077299 */ /* 0x000fe2000800063f */
[----:B------:R-:W-:Y:S01]  /*f2d0*/  IMAD.MOV.U32 R9, RZ, RZ, 0x1 ;  /* 0x00000001ff097424 */ /* 0x000fe200078e00ff */
[----:B------:R-:W-:Y:S01]  /*f2e0*/  UIADD3 UR4, UR5, -0x1, URZ ;  /* 0xffffffff05047890 */ /* 0x000fe2000fffe03f */
[----:B------:R-:W-:Y:S01]  /*f2f0*/  IMAD.MOV.U32 R11, RZ, RZ, 0x1 ;  /* 0x00000001ff0b7424 */ /* 0x000fe200078e00ff */
[----:B------:R-:W-:Y:S01]  /*f300*/  USHF.R.S32.HI UR11, URZ, 0x1f, UR10 ;  /* 0x0000001f3f0b7899 */ /* 0x000fe2000801140a */
[----:B------:R-:W-:Y:S01]  /*f310*/  IMAD.MOV.U32 R10, RZ, RZ, RZ ;  /* 0x000000ffff0a7224 */ /* 0x000fe200078e00ff */
[----:B------:R-:W-:Y:S01]  /*f320*/  ULDC UR8, c[0x0][0xc] ;  /* 0x0000030000087ab9 */ /* 0x000fe20000000800 */
[----:B------:R-:W-:-:S02]  /*f330*/  USHF.L.U32 UR5, UR9, UR6, URZ ;  /* 0x0000000609057299 */ /* 0x000fc4000800063f */
[----:B------:R-:W-:Y:S01]  /*f340*/  ULEA.HI UR11, UR11, UR10, URZ, 0x5 ;  /* 0x0000000a0b0b7291 */ /* 0x000fe2000f8f283f */
[----:B------:R-:W-:Y:S01]  /*f350*/  ULDC UR9, c[0x0][0x10] ;  /* 0x0000040000097ab9 */ /* 0x000fe20000000800 */
[----:B------:R-:W-:Y:S02]  /*f360*/  ULOP3.LUT UR6, URZ, UR7, URZ, 0x33, !UPT ;  /* 0x000000073f067292 */ /* 0x000fe4000f8e333f */
[----:B------:R-:W-:Y:S01]  /*f370*/  UIMAD.WIDE.U32 UR8, UR8, UR9, URZ ;  /* 0x00000009080872a5 */ /* 0x000fe2000f8e003f */
[----:B------:R-:W-:Y:S01]  /*f380*/  ULDC UR7, c[0x0][0x14] ;  /* 0x0000050000077ab9 */ /* 0x000fe20000000800 */
[----:B------:R-:W-:Y:S01]  /*f390*/  USHF.R.S32.HI UR20, URZ, 0x5, UR11 ;  /* 0x000000053f147899 */ /* 0x000fe2000801140b */
[----:B0-----:R-:W-:Y:S01]  /*f3a0*/  IMAD.U32 R8, RZ, RZ, UR12 ;  /* 0x0000000cff087e24 */ /* 0x001fe2000f8e00ff */
[----:B------:R-:W-:Y:S02]  /*f3b0*/  UIMAD.WIDE.U32 UR24, UR8, UR7, URZ ;  /* 0x00000007081872a5 */ /* 0x000fe4000f8e003f */
[----:B------:R-:W-:-:S02]  /*f3c0*/  UIMAD UR18, UR9, UR7, URZ ;  /* 0x00000007091272a4 */ /* 0x000fc4000f8e023f */
[----:B------:R-:W-:Y:S02]  /*f3d0*/  ULOP3.LUT UR23, UR13, 0x2, URZ, 0xfc, !UPT ;  /* 0x000000020d177892 */ /* 0x000fe4000f8efc3f */
[----:B------:R-:W-:Y:S02]  /*f3e0*/  UIADD3 UR18, UR25, UR18, URZ ;  /* 0x0000001219127290 */ /* 0x000fe4000fffe03f */
[----:B------:R-:W-:Y:S01]  /*f3f0*/  UIADD3 UR28, UR20, 0x1, URZ ;  /* 0x00000001141c7890 */ /* 0x000fe2000fffe03f */
[----:B------:R-:W-:-:S11]  /*f400*/  ULDC.64 UR26, c[0x0][0x198] ;  /* 0x00006600001a7ab9 */ /* 0x000fd60000000a00 */
.L_x_312:
[----:B------:R-:W-:-:S03]  /*f410*/  UMOV UR7, 0xffffffff ;  /* 0xffffffff00077882 */ /* 0x000fc60000000000 */
[----:B------:R-:W-:Y:S05]  /*f420*/  BRA.DIV UR7, `(.L_x_302) ;  /* 0x0000000e07e07947 */ /* 0x000fea000b800000 */
[----:B------:R-:W-:-:S13]  /*f430*/  ELECT P0, URZ, PT ;  /* 0x00000000003f782f */ /* 0x000fda0003800000 */
.L_x_323:
[----:B------:R-:W0:Y:S01]  /*f440*/  LDC R0, c[0x0][0x28c] ;  /* 0x0000a300ff007b82 */ /* 0x000e220000000800 */
[----:B------:R-:W-:Y:S01]  /*f450*/  BSSY B1, `(.L_x_303) ;  /* 0x000003c000017945 */ /* 0x000fe20003800000 */
[----:B0-----:R-:W-:-:S13]  /*f460*/  ISETP.LT.OR P0, PT, R0, 0x1, !P0 ;  /* 0x000000010000780c */ /* 0x001fda0004701670 */
[----:B------:R-:W-:Y:S05]  /*f470*/  @P0 BRA `(.L_x_304) ;  /* 0x0000000000e40947 */ /* 0x000fea0003800000 */
[----:B------:R-:W-:Y:S02]  /*f480*/  IMAD R5, R5, 0x2, R8 ;  /* 0x0000000205057824 */ /* 0x000fe400078e0208 */
[----:B------:R-:W-:Y:S02]  /*f490*/  IMAD.SHL.U32 R12, R7, 0x80, RZ ;  /* 0x00000080070c7824 */ /* 0x000fe400078e00ff */
[----:B------:R-:W-:Y:S02]  /*f4a0*/  IMAD.MOV.U32 R13, RZ, RZ, RZ ;  /* 0x000000ffff0d7224 */ /* 0x000fe400078e00ff */
[----:B------:R-:W-:Y:S02]  /*f4b0*/  IMAD.U32 R15, RZ, RZ, UR28 ;  /* 0x0000001cff0f7e24 */ /* 0x000fe4000f8e00ff */
[----:B------:R-:W-:Y:S02]  /*f4c0*/  IMAD.MOV.U32 R0, RZ, RZ, R11 ;  /* 0x000000ffff007224 */ /* 0x000fe400078e000b */
[----:B------:R-:W-:-:S02]  /*f4d0*/  IMAD.MOV.U32 R3, RZ, RZ, R10 ;  /* 0x000000ffff037224 */ /* 0x000fc400078e000a */
[----:B------:R-:W-:-:S07]  /*f4e0*/  IMAD.SHL.U32 R7, R5, 0x80, RZ ;  /* 0x0000008005077824 */ /* 0x000fce00078e00ff */
.L_x_307:
[----:B------:R-:W0:Y:S01]  /*f4f0*/  S2UR UR7, SR_CgaCtaId ;  /* 0x00000000000779c3 */ /* 0x000e220000008800 */
[----:B------:R-:W1:Y:S01]  /*f500*/  S2R R4, SR_TID.X ;  /* 0x0000000000047919 */ /* 0x000e620000002100 */
[----:B------:R-:W-:Y:S02]  /*f510*/  MOV R5, 0x400 ;  /* 0x0000040000057802 */ /* 0x000fe40000000f00 */
[----:B------:R-:W-:Y:S01]  /*f520*/  SHF.L.U32 R2, R0, 0x1f, RZ ;  /* 0x0000001f00027819 */ /* 0x000fe200000006ff */
[----:B0-----:R-:W-:-:S05]  /*f530*/  IMAD.U32 R8, RZ, RZ, UR7 ;  /* 0x00000007ff087e24 */ /* 0x001fca000f8e00ff */
[----:B------:R-:W-:Y:S02]  /*f540*/  LEA R14, R8, R5, 0x18 ;  /* 0x00000005080e7211 */ /* 0x000fe400078ec0ff */
[----:B-1----:R-:W-:-:S03]  /*f550*/  LOP3.LUT P1, RZ, R4, 0x7f, RZ, 0xc0, !PT ;  /* 0x0000007f04ff7812 */ /* 0x002fc6000782c0ff */
[----:B------:R-:W-:-:S04]  /*f560*/  IMAD R5, R3, 0x8, R14 ;  /* 0x0000000803057824 */ /* 0x000fc800078e020e */
[----:B------:R-:W0:Y:S06]  /*f570*/  SYNCS.PHASECHK.TRANS64.TRYWAIT P0, [R5+URZ+0x20], R2 ;  /* 0x00002002050075a7 */ /* 0x000e2c000800017f */
[----:B------:R-:W1:Y:S01]  /*f580*/  @!P1 LDC R4, c[0x0][0x500] ;  /* 0x00014000ff049b82 */ /* 0x000e620000000800 */
[----:B0-----:R-:W-:Y:S05]  /*f590*/  @!P0 BRA `(.L_x_305) ;  /* 0x0000000c00a48947 */ /* 0x001fea0003800000 */
.L_x_324:
[----:B------:R-:W-:Y:S01]  /*f5a0*/  UPRMT UR7, UR23, 0x9910, URZ ;  /* 0x0000991017077896 */ /* 0x000fe2000800003f */
[----:B-1----:R1:W-:Y:S03]  /*f5b0*/  @!P1 SYNCS.ARRIVE.TRANS64 RZ, [R5+URZ], R4 ;  /* 0x0000000405ff99a7 */ /* 0x0023e6000800003f */
[----:B------:R-:W-:-:S06]  /*f5c0*/  UISETP.NE.AND UP0, UPT, UR7, 0x2, UPT ;  /* 0x000000020700788c */ /* 0x000fcc000bf05270 */
[----:B------:R-:W-:-:S13]  /*f5d0*/  PLOP3.LUT P0, PT, PT, PT, UP0, 0x80, 0x0 ;  /* 0x000000000000781c */ /* 0x000fda0003f0f008 */
[----:B-1----:R-:W-:Y:S05]  /*f5e0*/  @P0 BRA `(.L_x_306) ;  /* 0x0000000000040947 */ /* 0x002fea0003800000 */
[----:B------:R-:W-:Y:S01]  /*f5f0*/  BPT.TRAP 0x1 ;  /* 0x000000040000795c */ /* 0x000fe20000300000 */
.L_x_306:
[----:B0-----:R-:W-:Y:S01]  /*f600*/  IMAD R2, R3, 0x2, R8 ;  /* 0x0000000203027824 */ /* 0x001fe200078e0208 */
[----:B------:R-:W-:Y:S01]  /*f610*/  R2UR UR9, R5 ;  /* 0x00000000050972ca */ /* 0x000fe200000e0000 */
[----:B------:R-:W-:Y:S01]  /*f620*/  VIADD R15, R15, 0xffffffff ;  /* 0xffffffff0f0f7836 */ /* 0x000fe20000000000 */
[----:B------:R-:W-:Y:S01]  /*f630*/  UIADD3 UR14, UP0, UR26, 0xf0, URZ ;  /* 0x000000f01a0e7890 */ /* 0x000fe2000ff1e03f */
[--C-:B------:R-:W-:Y:S01]  /*f640*/  IMAD.U32 R2, R2, 0x1000, R14.reuse ;  /* 0x0000100002027824 */ /* 0x100fe200078e000e */
[----:B------:R-:W-:Y:S01]  /*f650*/  R2UR UR11, R7 ;  /* 0x00000000070b72ca */ /* 0x000fe200000e0000 */
[----:B------:R-:W-:Y:S01]  /*f660*/  IMAD R14, R3, 0x1000, R14 ;  /* 0x00001000030e7824 */ /* 0x000fe200078e020e */
[----:B------:R-:W-:Y:S01]  /*f670*/  R2UR UR10, R13 ;  /* 0x000000000d0a72ca */ /* 0x000fe200000e0000 */
[----:B------:R-:W-:Y:S01]  /*f680*/  UIADD3 UR30, UP1, UR26, 0x1f0, URZ ;  /* 0x000001f01a1e7890 */ /* 0x000fe2000ff3e03f */
[----:B------:R-:W-:Y:S01]  /*f690*/  R2UR UR7, R2 ;  /* 0x00000000020772ca */ /* 0x000fe200000e0000 */
[----:B------:R-:W-:Y:S01]  /*f6a0*/  UIADD3.X UR15, URZ, UR27, URZ, UP0, !UPT ;  /* 0x0000001b3f0f7290 */ /* 0x000fe200087fe43f */
[----:B------:R-:W-:Y:S01]  /*f6b0*/  R2UR UR8, R14 ;  /* 0x000000000e0872ca */ /* 0x000fe200000e0000 */
[----:B------:R-:W-:Y:S01]  /*f6c0*/  VIADD R3, R3, 0x1 ;  /* 0x0000000103037836 */ /* 0x000fe20000000000 */
[----:B------:R-:W-:Y:S01]  /*f6d0*/  R2UR UR12, R6 ;  /* 0x00000000060c72ca */ /* 0x000fe200000e0000 */
[----:B------:R-:W-:Y:S01]  /*f6e0*/  UIADD3.X UR31, URZ, UR27, URZ, UP1, !UPT ;  /* 0x0000001b3f1f7290 */ /* 0x000fe20008ffe43f */
[----:B------:R-:W-:Y:S01]  /*f6f0*/  R2UR UR21, R12 ;  /* 0x000000000c1572ca */ /* 0x000fe200000e0000 */
[----:B------:R-:W-:Y:S01]  /*f700*/  UMOV UR22, 0x30000 ;  /* 0x0003000000167882 */ /* 0x000fe20000000000 */
[----:B------:R-:W-:Y:S01]  /*f710*/  ISETP.GT.AND P1, PT, R15, 0x1, PT ;  /* 0x000000010f00780c */ /* 0x000fe20003f24270 */
[----:B------:R-:W-:Y:S01]  /*f720*/  UMOV UR16, 0x0 ;  /* 0x0000000000107882 */ /* 0x000fe20000000000 */
[----:B------:R-:W-:Y:S01]  /*f730*/  UMOV UR17, 0x10000000 ;  /* 0x1000000000117882 */ /* 0x000fe20000000000 */
[----:B------:R-:W-:Y:S01]  /*f740*/  ISETP.NE.AND P0, PT, R3, 0x4, PT ;  /* 0x000000040300780c */ /* 0x000fe20003f05270 */
[----:B------:R-:W-:Y:S01]  /*f750*/  VIADD R13, R13, 0x20 ;  /* 0x000000200d0d7836 */ /* 0x000fe20000000000 */
[----:B------:R-:W-:-:S02]  /*f760*/  UIADD3 UR7, UR7, 0x100, URZ ;  /* 0x0000010007077890 */ /* 0x000fc4000fffe03f */
[----:B------:R-:W-:Y:S01]  /*f770*/  UIADD3 UR19, UR8, 0x8100, URZ ;  /* 0x0000810008137890 */ /* 0x000fe2000fffe03f */
[----:B------:R-:W-:Y:S02]  /*f780*/  SEL R5, RZ, 0x1, P0 ;  /* 0x00000001ff057807 */ /* 0x000fe40000000000 */
[----:B------:R-:W-:Y:S02]  /*f790*/  SEL R3, R3, RZ, P0 ;  /* 0x000000ff03037207 */ /* 0x000fe40000000000 */
[----:B------:R-:W-:Y:S01]  /*f7a0*/  UMOV UR8, UR7 ;  /* 0x0000000700087c82 */ /* 0x000fe20008000000 */
[----:B------:R-:W-:Y:S01]  /*f7b0*/  LOP3.LUT R0, R0, R5, RZ, 0x3c, !PT ;  /* 0x0000000500007212 */ /* 0x000fe200078e3cff */
[----:B------:R0:W-:Y:S02]  /*f7c0*/  UTMALDG.3D.MULTICAST [UR8], [UR14], UR22, desc[UR16] ;  /* 0x000010080e0073b4 */ /* 0x0001e40008011816 */
[----:B0-----:R-:W-:Y:S01]  /*f7d0*/  UMOV UR8, UR19 ;  /* 0x0000001300087c82 */ /* 0x001fe20008000000 */
[----:B------:R-:W-:-:S02]  /*f7e0*/  UMOV UR11, UR21 ;  /* 0x00000015000b7c82 */ /* 0x000fc40008000000 */
[----:B------:R0:W-:Y:S02]  /*f7f0*/  UTMALDG.3D [UR8], [UR30], desc[UR16] ;  /* 0x000010081e0075b4 */ /* 0x0001e40008011000 */
[----:B0-----:R-:W-:Y:S05]  /*f800*/  @P1 BRA `(.L_x_307) ;  /* 0xfffffffc00381947 */ /* 0x001fea000383ffff */
.L_x_304:
[----:B------:R-:W-:Y:S05]  /*f810*/  BSYNC B1 ;  /* 0x0000000000017941 */ /* 0x000fea0003800000 */
.L_x_303:
[----:B------:R-:W2:Y:S01]  /*f820*/  LDL.LU R16, [R1+0x7c] ;  /* 0x00007c0001107983 */ /* 0x000ea20000300800 */
[----:B------:R-:W-:Y:S01]  /*f830*/  LOP3.LUT P2, RZ, R9, 0xff, RZ, 0xc0, !PT ;  /* 0x000000ff09ff7812 */ /* 0x000fe2000784c0ff */
[----:B------:R-:W-:Y:S01]  /*f840*/  VIADD R10, R10, UR20 ;  /* 0x000000140a0a7c36 */ /* 0x000fe20008000000 */
[----:B------:R-:W-:Y:S01]  /*f850*/  ULDC.64 UR8, c[0x0][0x650] ;  /* 0x0001940000087ab9 */ /* 0x000fe20000000a00 */
[----:B------:R-:W3:Y:S01]  /*f860*/  LDL.LU R14, [R1+0x80] ;  /* 0x00008000010e7983 */ /* 0x000ee20000300800 */
[----:B------:R-:W-:Y:S01]  /*f870*/  IMAD.U32 R2, RZ, RZ, UR20 ;  /* 0x00000014ff027e24 */ /* 0x000fe2000f8e00ff */
[----:B------:R-:W-:Y:S01]  /*f880*/  BSSY B1, `(.L_x_308) ;  /* 0x0000070000017945 */ /* 0x000fe20003800000 */
[----:B------:R-:W-:Y:S01]  /*f890*/  SHF.R.U32.HI R0, RZ, 0x2, R10 ;  /* 0x00000002ff007819 */ /* 0x000fe2000001160a */
[----:B------:R-:W-:Y:S01]  /*f8a0*/  IMAD.MOV.U32 R5, RZ, RZ, -0x1 ;  /* 0xffffffffff057424 */ /* 0x000fe200078e00ff */
[----:B------:R-:W-:Y:S01]  /*f8b0*/  ISETP.GT.U32.AND P0, PT, R10, 0x3, PT ;  /* 0x000000030a00780c */ /* 0x000fe20003f04070 */
[----:B------:R-:W-:Y:S01]  /*f8c0*/  IMAD.MOV.U32 R7, RZ, RZ, -0x1 ;  /* 0xffffffffff077424 */ /* 0x000fe200078e00ff */
[----:B------:R-:W-:Y:S01]  /*f8d0*/  LOP3.LUT R0, R0, 0x1, RZ, 0xc0, !PT ;  /* 0x0000000100007812 */ /* 0x000fe200078ec0ff */
[----:B------:R-:W-:Y:S01]  /*f8e0*/  IMAD.MOV.U32 R6, RZ, RZ, -0x1 ;  /* 0xffffffffff067424 */ /* 0x000fe200078e00ff */
[----:B------:R-:W-:Y:S01]  /*f8f0*/  ISETP.LT.U32.AND P0, PT, R2, 0x4, P0 ;  /* 0x000000040200780c */ /* 0x000fe20000701070 */
[----:B------:R-:W0:Y:S01]  /*f900*/  @P2 S2R R8, SR_CgaCtaId ;  /* 0x0000000000082919 */ /* 0x000e220000008800 */
[----:B------:R-:W-:-:S02]  /*f910*/  @P2 MOV R3, 0x400 ;  /* 0x0000040000032802 */ /* 0x000fc40000000f00 */
[----:B------:R-:W-:Y:S01]  /*f920*/  ISETP.NE.U32.AND P1, PT, R0, 0x1, PT ;  /* 0x000000010000780c */ /* 0x000fe20003f25070 */
[----:B------:R-:W-:Y:S01]  /*f930*/  IMAD.U32 R0, RZ, RZ, UR20 ;  /* 0x00000014ff007e24 */ /* 0x000fe2000f8e00ff */
[----:B------:R-:W-:Y:S02]  /*f940*/  LOP3.LUT R10, R10, 0x3, RZ, 0xc0, !PT ;  /* 0x000000030a0a7812 */ /* 0x000fe400078ec0ff */
[----:B------:R-:W-:Y:S02]  /*f950*/  PRMT R9, RZ, 0x7610, R9 ;  /* 0x00007610ff097816 */ /* 0x000fe40000000009 */
[----:B------:R-:W-:Y:S02]  /*f960*/  ISETP.GT.U32.AND P1, PT, R0, 0x3, !P1 ;  /* 0x000000030000780c */ /* 0x000fe40004f24070 */
[----:B------:R-:W-:Y:S02]  /*f970*/  SEL R0, RZ, 0x1, !P0 ;  /* 0x00000001ff007807 */ /* 0x000fe40004000000 */
[----:B------:R-:W-:-:S04]  /*f980*/  SEL R2, RZ, 0x1, !P1 ;  /* 0x00000001ff027807 */ /* 0x000fc80004800000 */
[--C-:B------:R-:W-:Y:S02]  /*f990*/  LOP3.LUT R11, R2, R11, R0.reuse, 0x96, !PT ;  /* 0x0000000b020b7212 */ /* 0x100fe400078e9600 */
[----:B------:R-:W-:Y:S02]  /*f9a0*/  PRMT R0, RZ, 0x7610, R0 ;  /* 0x00007610ff007816 */ /* 0x000fe40000000000 */
[----:B0-----:R-:W-:-:S04]  /*f9b0*/  @P2 LEA R3, R8, R3, 0x18 ;  /* 0x0000000308032211 */ /* 0x001fc800078ec0ff */
[----:B------:R0:W-:Y:S01]  /*f9c0*/  @P2 SYNCS.ARRIVE.TRANS64.A1T0 RZ, [R3+URZ+0x58], RZ ;  /* 0x000058ff03ff29a7 */ /* 0x0001e2000810003f */
[----:B---3--:R-:W-:-:S04]  /*f9d0*/  IADD3 R14, P2, R14, UR24, RZ ;  /* 0x000000180e0e7c10 */ /* 0x008fc8000ff5e0ff */
[----:B--2---:R-:W-:Y:S01]  /*f9e0*/  IADD3.X R16, R16, UR18, RZ, P2, !PT ;  /* 0x0000001210107c10 */ /* 0x004fe200097fe4ff */
[----:B------:R0:W-:Y:S01]  /*f9f0*/  STL [R1+0x80], R14 ;  /* 0x0000800e01007387 */ /* 0x0001e20000100800 */
[----:B------:R-:W-:-:S03]  /*fa00*/  ISETP.GE.U32.AND P2, PT, R14, UR8, PT ;  /* 0x000000080e007c0c */ /* 0x000fc6000bf46070 */
[----:B------:R0:W-:Y:S01]  /*fa10*/  STL [R1+0x7c], R16 ;  /* 0x00007c1001007387 */ /* 0x0001e20000100800 */
[----:B------:R-:W-:-:S13]  /*fa20*/  ISETP.GE.U32.AND.EX P0, PT, R16, UR9, PT, P2 ;  /* 0x0000000910007c0c */ /* 0x000fda000bf06120 */
[----:B0-----:R-:W-:Y:S05]  /*fa30*/  @P0 BRA `(.L_x_309) ;  /* 0x0000000400500947 */ /* 0x001fea0003800000 */
[----:B------:R-:W-:Y:S01]  /*fa40*/  ULDC.64 UR8, c[0x0][0x628] ;  /* 0x00018a0000087ab9 */ /* 0x000fe20000000a00 */
[----:B------:R-:W0:Y:S01]  /*fa50*/  S2R R12, SR_CTAID.X ;  /* 0x00000000000c7919 */ /* 0x000e220000002500 */
[----:B------:R-:W-:Y:S01]  /*fa60*/  ISETP.NE.U32.AND P0, PT, RZ, UR8, PT ;  /* 0x00000008ff007c0c */ /* 0x000fe2000bf05070 */
[----:B------:R-:W-:Y:S01]  /*fa70*/  ULDC UR10, c[0x0][0x630] ;  /* 0x00018c00000a7ab9 */ /* 0x000fe20000000800 */
[----:B------:R-:W-:Y:S01]  /*fa80*/  IMAD.MOV.U32 R2, RZ, RZ, R14 ;  /* 0x000000ffff027224 */ /* 0x000fe200078e000e */
[----:B------:R-:W1:Y:S01]  /*fa90*/  S2R R0, SR_CTAID.Y ;  /* 0x0000000000007919 */ /* 0x000e620000002600 */
[----:B------:R-:W-:Y:S01]  /*faa0*/  ISETP.NE.AND.EX P0, PT, RZ, UR9, PT, P0 ;  /* 0x00000009ff007c0c */ /* 0x000fe2000bf05300 */
[----:B------:R-:W-:-:S12]  /*fab0*/  IMAD.MOV.U32 R3, RZ, RZ, R16 ;  /* 0x000000ffff037224 */ /* 0x000fd800078e0010 */
[----:B------:R-:W-:Y:S05]  /*fac0*/  @!P0 BRA `(.L_x_310) ;  /* 0x0000000000288947 */ /* 0x000fea0003800000 */
[----:B------:R-:W-:Y:S02]  /*fad0*/  ULDC UR7, c[0x0][0x634] ;  /* 0x00018d0000077ab9 */ /* 0x000fe40000000800 */
[----:B------:R-:W-:-:S05]  /*fae0*/  IADD3 R7, P0, R14, UR7, RZ ;  /* 0x000000070e077c10 */ /* 0x000fca000ff1e0ff */
[----:B------:R-:W-:-:S04]  /*faf0*/  IMAD.X R13, RZ, RZ, R16, P0 ;  /* 0x000000ffff0d7224 */ /* 0x000fc800000e0610 */
[----:B------:R-:W-:-:S04]  /*fb00*/  IMAD.WIDE.U32 R4, R13, UR8, RZ ;  /* 0x000000080d047c25 */ /* 0x000fc8000f8e00ff */
[----:B------:R-:W-:-:S04]  /*fb10*/  IMAD.WIDE.U32 R4, P0, R7, UR9, R4 ;  /* 0x0000000907047c25 */ /* 0x000fc8000f800004 */
[----:B------:R-:W-:-:S04]  /*fb20*/  IMAD.WIDE.U32 R6, R7, UR8, RZ ;  /* 0x0000000807067c25 */ /* 0x000fc8000f8e00ff */
[----:B------:R-:W-:Y:S01]  /*fb30*/  IMAD.X R3, RZ, RZ, RZ, P0 ;  /* 0x000000ffff037224 */ /* 0x000fe200000e06ff */
[----:B------:R-:W-:Y:S01]  /*fb40*/  IADD3 RZ, P0, R7, R4, RZ ;  /* 0x0000000407ff7210 */ /* 0x000fe20007f1e0ff */
[----:B------:R-:W-:-:S04]  /*fb50*/  IMAD.MOV.U32 R2, RZ, RZ, R5 ;  /* 0x000000ffff027224 */ /* 0x000fc800078e0005 */
[----:B------:R-:W-:-:S08]  /*fb60*/  IMAD.WIDE.U32.X R2, R13, UR9, R2, P0 ;  /* 0x000000090d027c25 */ /* 0x000fd000080e0402 */
.L_x_310:
[--C-:B------:R-:W-:Y:S01]  /*fb70*/  SHF.R.U64 R6, R2, UR10, R3.reuse ;  /* 0x0000000a02067c19 */ /* 0x100fe20008001203 */
[----:B------:R-:W-:Y:S01]  /*fb80*/  ULDC.64 UR8, c[0x0][0x620] ;  /* 0x0001880000087ab9 */ /* 0x000fe20000000a00 */
[----:B------:R-:W-:Y:S01]  /*fb90*/  SHF.R.U32.HI R2, RZ, UR10, R3 ;  /* 0x0000000aff027c19 */ /* 0x000fe20008011603 */
[----:B------:R-:W-:Y:S01]  /*fba0*/  IMAD.MOV.U32 R3, RZ, RZ, R16 ;  /* 0x000000ffff037224 */ /* 0x000fe200078e0010 */
[----:B------:R-:W-:Y:S01]  /*fbb0*/  IADD3 R5, P0, RZ, -R6, RZ ;  /* 0x80000006ff057210 */ /* 0x000fe20007f1e0ff */
[----:B------:R-:W-:Y:S01]  /*fbc0*/  ULDC UR7, c[0x0][0x150] ;  /* 0x0000540000077ab9 */ /* 0x000fe20000000800 */
[----:B0-----:R-:W-:Y:S01]  /*fbd0*/  I2FP.F32.U32 R7, R12 ;  /* 0x0000000c00077245 */ /* 0x001fe20000201000 */
[----:B------:R-:W0:Y:S01]  /*fbe0*/  LDC R19, c[0x0][0x144] ;  /* 0x00005100ff137b82 */ /* 0x000e220000000800 */
[----:B------:R-:W-:Y:S01]  /*fbf0*/  ULDC.64 UR10, c[0x0][0x640] ;  /* 0x00019000000a7ab9 */ /* 0x000fe20000000a00 */
[----:B------:R-:W-:Y:S01]  /*fc00*/  IMAD.X R2, RZ, RZ, ~R2, P0 ;  /* 0x000000ffff027224 */ /* 0x000fe200000e0e02 */
[----:B------:R-:W-:-:S03]  /*fc10*/  ISETP.NE.U32.AND P0, PT, RZ, UR10, PT ;  /* 0x0000000aff007c0c */ /* 0x000fc6000bf05070 */
[----:B------:R-:W-:Y:S01]  /*fc20*/  IMAD R4, R2, UR8, RZ ;  /* 0x0000000802047c24 */ /* 0x000fe2000f8e02ff */
[----:B------:R-:W-:Y:S01]  /*fc30*/  ISETP.NE.AND.EX P0, PT, RZ, UR11, PT, P0 ;  /* 0x0000000bff007c0c */ /* 0x000fe2000bf05300 */
[----:B------:R-:W-:Y:S01]  /*fc40*/  IMAD.MOV.U32 R2, RZ, RZ, R14 ;  /* 0x000000ffff027224 */ /* 0x000fe200078e000e */
[----:B------:R-:W2:Y:S03]  /*fc50*/  LDC R13, c[0x0][0x148] ;  /* 0x00005200ff0d7b82 */ /* 0x000ea60000000800 */
[----:B------:R-:W-:Y:S01]  /*fc60*/  IMAD.WIDE.U32 R2, R5, UR8, R2 ;  /* 0x0000000805027c25 */ /* 0x000fe2000f8e0002 */
[----:B------:R-:W-:-:S03]  /*fc70*/  ULDC UR8, c[0x0][0x154] ;  /* 0x0000550000087ab9 */ /* 0x000fc60000000800 */
[----:B------:R-:W-:Y:S02]  /*fc80*/  IMAD R5, R5, UR9, R4 ;  /* 0x0000000905057c24 */ /* 0x000fe4000f8e0204 */
[----:B------:R-:W-:Y:S01]  /*fc90*/  FMUL R4, R7, UR7 ;  /* 0x0000000707047c20 */ /* 0x000fe20008400000 */
[----:B------:R-:W-:Y:S01]  /*fca0*/  ULDC UR7, c[0x0][0x618] ;  /* 0x0001860000077ab9 */ /* 0x000fe20000000800 */
[----:B------:R-:W-:Y:S01]  /*fcb0*/  ULDC UR9, c[0x0][0x608] ;  /* 0x0001820000097ab9 */ /* 0x000fe20000000800 */
[----:B------:R-:W-:-:S03]  /*fcc0*/  IMAD.IADD R3, R3, 0x1, R5 ;  /* 0x0000000103037824 */ /* 0x000fc600078e0205 */
[----:B------:R-:W3:Y:S02]  /*fcd0*/  F2I.U32.TRUNC.NTZ R4, R4 ;  /* 0x0000000400047305 */ /* 0x000ee4000020f000 */
[----:B------:R-:W-:Y:S02]  /*fce0*/  SHF.R.U64 R7, R2, UR7, R3 ;  /* 0x0000000702077c19 */ /* 0x000fe40008001203 */
[----:B-1----:R-:W-:-:S05]  /*fcf0*/  I2FP.F32.U32 R2, R0 ;  /* 0x0000000000027245 */ /* 0x002fca0000201000 */
[----:B------:R-:W-:Y:S01]  /*fd00*/  FMUL R5, R2, UR8 ;  /* 0x0000000802057c20 */ /* 0x000fe20008400000 */
[----:B------:R-:W-:Y:S01]  /*fd10*/  SHF.R.U32.HI R2, RZ, UR7, R3 ;  /* 0x00000007ff027c19 */ /* 0x000fe20008011603 */
[----:B------:R-:W-:Y:S02]  /*fd20*/  ULDC UR7, c[0x0][0x658] ;  /* 0x0001960000077ab9 */ /* 0x000fe40000000800 */
[----:B------:R1:W4:Y:S01]  /*fd30*/  F2I.U32.TRUNC.NTZ R16, R5 ;  /* 0x0000000500107305 */ /* 0x000322000020f000 */
[----:B------:R-:W-:Y:S01]  /*fd40*/  SHF.R.U64 R15, R7, UR9, R2 ;  /* 0x00000009070f7c19 */ /* 0x000fe20008001202 */
[----:B---3--:R-:W-:Y:S01]  /*fd50*/  IMAD.MOV R4, RZ, RZ, -R4 ;  /* 0x000000ffff047224 */ /* 0x008fe200078e0a04 */
[----:B------:R-:W-:-:S03]  /*fd60*/  SHF.R.U32.HI R2, RZ, UR9, R2 ;  /* 0x00000009ff027c19 */ /* 0x000fc60008011602 */
[----:B0-----:R-:W-:Y:S01]  /*fd70*/  IMAD R12, R19, R4, R12 ;  /* 0x00000004130c7224 */ /* 0x001fe200078e020c */
[--C-:B------:R-:W-:Y:S02]  /*fd80*/  SHF.R.U64 R14, R15, UR7, R2.reuse ;  /* 0x000000070f0e7c19 */ /* 0x100fe40008001202 */
[----:B------:R-:W-:-:S03]  /*fd90*/  SHF.R.U32.HI R17, RZ, UR7, R2 ;  /* 0x00000007ff117c19 */ /* 0x000fc60008011602 */
[----:B------:R-:W-:Y:S02]  /*fda0*/  IMAD.MOV.U32 R2, RZ, RZ, R14 ;  /* 0x000000ffff027224 */ /* 0x000fe400078e000e */
[----:B------:R-:W-:Y:S01]  /*fdb0*/  IMAD.MOV.U32 R3, RZ, RZ, R17 ;  /* 0x000000ffff037224 */ /* 0x000fe200078e0011 */
[----:B-12-4-:R-:W-:Y:S06]  /*fdc0*/  @!P0 BRA `(.L_x_311) ;  /* 0x0000000000288947 */ /* 0x016fec0003800000 */
[----:B------:R-:W-:Y:S02]  /*fdd0*/  ULDC UR7, c[0x0][0x64c] ;  /* 0x0001930000077ab9 */ /* 0x000fe40000000800 */
[----:B------:R-:W-:-:S05]  /*fde0*/  IADD3 R3, P0, R14, UR7, RZ ;  /* 0x000000070e037c10 */ /* 0x000fca000ff1e0ff */
[----:B------:R-:W-:-:S04]  /*fdf0*/  IMAD.X R17, RZ, RZ, R17, P0 ;  /* 0x000000ffff117224 */ /* 0x000fc800000e0611 */
[----:B------:R-:W-:-:S04]  /*fe00*/  IMAD.WIDE.U32 R4, R17, UR10, RZ ;  /* 0x0000000a11047c25 */ /* 0x000fc8000f8e00ff */
[----:B------:R-:W-:-:S04]  /*fe10*/  IMAD.WIDE.U32 R4, P0, R3, UR11, R4 ;  /* 0x0000000b03047c25 */ /* 0x000fc8000f800004 */
[----:B------:R-:W-:-:S04]  /*fe20*/  IMAD.WIDE.U32 R2, R3, UR10, RZ ;  /* 0x0000000a03027c25 */ /* 0x000fc8000f8e00ff */
[----:B------:R-:W-:Y:S01]  /*fe30*/  IMAD.MOV.U32 R2, RZ, RZ, R5 ;  /* 0x000000ffff027224 */ /* 0x000fe200078e0005 */
[----:B------:R-:W-:Y:S01]  /*fe40*/  IADD3 RZ, P1, R3, R4, RZ ;  /* 0x0000000403ff7210 */ /* 0x000fe20007f3e0ff */
[----:B------:R-:W-:-:S04]  /*fe50*/  IMAD.X R3, RZ, RZ, RZ, P0 ;  /* 0x000000ffff037224 */ /* 0x000fc800000e06ff */
[----:B------:R-:W-:-:S08]  /*fe60*/  IMAD.WIDE.U32.X R2, R17, UR11, R2, P1 ;  /* 0x0000000b11027c25 */ /* 0x000fd000088e0402 */
.L_x_311:
[----:B------:R-:W-:Y:S01]  /*fe70*/  ULDC UR7, c[0x0][0x648] ;  /* 0x0001920000077ab9 */ /* 0x000fe20000000800 */
[----:B------:R-:W-:Y:S01]  /*fe80*/  LOP3.LUT R15, R15, UR6, RZ, 0xc0, !PT ;  /* 0x000000060f0f7c12 */ /* 0x000fe2000f8ec0ff */
[----:B------:R-:W-:Y:S01]  /*fe90*/  IMAD.MOV R16, RZ, RZ, -R16 ;  /* 0x000000ffff107224 */ /* 0x000fe200078e0a10 */
[----:B------:R-:W-:Y:S01]  /*fea0*/  SHF.R.U64 R2, R2, UR7, R3 ;  /* 0x0000000702027c19 */ /* 0x000fe20008001203 */
[----:B------:R-:W-:Y:S01]  /*feb0*/  ULDC UR7, c[0x0][0x638] ;  /* 0x00018e0000077ab9 */ /* 0x000fe20000000800 */
[----:B------:R-:W-:Y:S01]  /*fec0*/  LOP3.LUT R7, R7, UR4, RZ, 0xc0, !PT ;  /* 0x0000000407077c12 */ /* 0x000fe2000f8ec0ff */
[----:B------:R-:W-:Y:S01]  /*fed0*/  @P4 IMAD R12, R13, R16, R0 ;  /* 0x000000100d0c4224 */ /* 0x000fe200078e0200 */
[----:B------:R-:W-:Y:S01]  /*fee0*/  ULDC UR8, c[0x0][0x610] ;  /* 0x0001840000087ab9 */ /* 0x000fe20000000800 */
[----:B------:R-:W-:Y:S02]  /*fef0*/  IMAD.MOV R3, RZ, RZ, -R2 ;  /* 0x000000ffff037224 */ /* 0x000fe400078e0a02 */
[----:B------:R-:W-:-:S02]  /*ff00*/  IMAD R5, R2, UR5, R15 ;  /* 0x0000000502057c24 */ /* 0x000fc4000f8e020f */
[----:B------:R-:W-:Y:S01]  /*ff10*/  IMAD R14, R3, UR7, R14 ;  /* 0x00000007030e7c24 */ /* 0x000fe2000f8e020e */
[----:B------:R-:W-:Y:S01]  /*ff20*/  ULDC UR7, c[0x0][0x600] ;  /* 0x0001800000077ab9 */ /* 0x000fe20000000800 */
[----:B------:R-:W-:Y:S02]  /*ff30*/  IMAD R5, R5, UR8, R12 ;  /* 0x0000000805057c24 */ /* 0x000fe4000f8e020c */
[----:B------:R-:W-:Y:S02]  /*ff40*/  IMAD R14, R14, UR7, R7 ;  /* 0x000000070e0e7c24 */ /* 0x000fe4000f8e0207 */
[----:B------:R-:W-:-:S03]  /*ff50*/  IMAD.MOV.U32 R0, RZ, RZ, 0x1 ;  /* 0x00000001ff007424 */ /* 0x000fc600078e00ff */
[----:B------:R-:W-:Y:S02]  /*ff60*/  SEL R7, R14, R5, !P4 ;  /* 0x000000050e077207 */ /* 0x000fe40006000000 */
[----:B------:R-:W-:-:S07]  /*ff70*/  SEL R5, R5, R14, !P4 ;  /* 0x0000000e05057207 */ /* 0x000fce0006000000 */
.L_x_309:
[----:B------:R-:W-:Y:S05]  /*ff80*/  BSYNC B1 ;  /* 0x0000000000017941 */ /* 0x000fea0003800000 */
.L_x_308:
[----:B------:R-:W-:-:S13]  /*ff90*/  LOP3.LUT P0, RZ, R0, 0xff, RZ, 0xc0, !PT ;  /* 0x000000ff00ff7812 */ /* 0x000fda000780c0ff */
[----:B------:R-:W-:Y:S05]  /*ffa0*/  @P0 BRA `(.L_x_312) ;  /* 0xfffffff400180947 */ /* 0x000fea000383ffff */
[----:B------:R-:W-:Y:S05]  /*ffb0*/  BSYNC B0 ;  /* 0x0000000000007941 */ /* 0x000fea0003800000 */
.L_x_301:
[----:B------:R-:W-:-:S03]  /*ffc0*/  UMOV UR7, 0xffffffff ;  /* 0xffffffff00077882 */ /* 0x000fc60000000000 */
[----:B------:R-:W-:Y:S05]  /*ffd0*/  BRA.DIV UR7, `(.L_x_313) ;  /* 0x0000000607287947 */ /* 0x000fea000b800000 */
[----:B------:R-:W-:-:S13]  /*ffe0*/  ELECT P0, URZ, PT ;  /* 0x00000000003f782f */ /* 0x000fda0003800000 */
.L_x_327:
[----:B------:R-:W-:Y:S04]  /*fff0*/  BSSY B0, `(.L_x_314) ;  /* 0x000002c000007945 */ /* 0x000fe80003800000 */
[----:B------:R-:W-:Y:S05]  /*10000*/  @!P0 BRA `(.L_x_315) ;  /* 0x0000000000a88947 */ /* 0x000fea0003800000 */
[----:B------:R-:W-:-:S04]  /*10010*/  ULOP3.LUT UR7, UR13, 0x2, URZ, 0xfc, !UPT ;  /* 0x000000020d077892 */ /* 0x000fc8000f8efc3f */
[----:B------:R-:W-:-:S06]  /*10020*/  UISETP.NE.AND UP0, UPT, UR7, 0x3, UPT ;  /* 0x000000030700788c */ /* 0x000fcc000bf05270 */
[----:B------:R-:W-:-:S13]  /*10030*/  PLOP3.LUT P0, PT, PT, PT, UP0, 0x80, 0x0 ;  /* 0x000000000000781c */ /* 0x000fda0003f0f008 */
[----:B------:R-:W-:Y:S05]  /*10040*/  @!P0 BRA `(.L_x_316) ;  /* 0x0000000000048947 */ /* 0x000fea0003800000 */
[----:B------:R-:W-:Y:S01]  /*10050*/  BPT.TRAP 0x1 ;  /* 0x000000040000795c */ /* 0x000fe20000300000 */
.L_x_316:
[----:B------:R-:W0:Y:S01]  /*10060*/  S2R R3, SR_CgaCtaId ;  /* 0x0000000000037919 */ /* 0x000e220000008800 */
[----:B------:R-:W-:Y:S02]  /*10070*/  MOV R0, 0x400 ;  /* 0x0000040000007802 */ /* 0x000fe40000000f00 */
[----:B------:R-:W-:Y:S02]  /*10080*/  SHF.L.U32 R2, R11, 0x1f, RZ ;  /* 0x0000001f0b027819 */ /* 0x000fe400000006ff */
[----:B0-----:R-:W-:-:S05]  /*10090*/  LEA R3, R3, R0, 0x18 ;  /* 0x0000000003037211 */ /* 0x001fca00078ec0ff */
[----:B------:R-:W-:-:S04]  /*100a0*/  VIADD R3, R3, 0x20 ;  /* 0x0000002003037836 */ /* 0x000fc80000000000 */
[C---:B------:R-:W-:Y:S02]  /*100b0*/  IMAD R5, R10.reuse, 0x8, R3 ;  /* 0x000000080a057824 */ /* 0x040fe400078e0203 */
[----:B------:R-:W-:Y:S02]  /*100c0*/  VIADD R10, R10, 0x1 ;  /* 0x000000010a0a7836 */ /* 0x000fe40000000000 */
[----:B------:R-:W0:Y:S03]  /*100d0*/  SYNCS.PHASECHK.TRANS64.TRYWAIT P0, [R5+URZ], R2 ;  /* 0x00000002050075a7 */ /* 0x000e26000800017f */
[----:B------:R-:W-:-:S04]  /*100e0*/  ISETP.NE.AND P1, PT, R10, 0x4, PT ;  /* 0x000000040a00780c */ /* 0x000fc80003f25270 */
[----:B------:R-:W-:Y:S02]  /*100f0*/  SEL R0, RZ, 0x1, P1 ;  /* 0x00000001ff007807 */ /* 0x000fe40000800000 */
[----:B------:R-:W-:Y:S02]  /*10100*/  SEL R10, R10, RZ, P1 ;  /* 0x000000ff0a0a7207 */ /* 0x000fe40000800000 */
[----:B------:R-:W-:-:S03]  /*10110*/  LOP3.LUT R11, R11, R0, RZ, 0x3c, !PT ;  /* 0x000000000b0b7212 */ /* 0x000fc600078e3cff */
[----:B------:R-:W-:Y:S01]  /*10120*/  IMAD R7, R10, 0x8, R3 ;  /* 0x000000080a077824 */ /* 0x000fe200078e0203 */
[----:B------:R-:W-:Y:S01]  /*10130*/  SHF.L.U32 R4, R11, 0x1f, RZ ;  /* 0x0000001f0b047819 */ /* 0x000fe200000006ff */
[----:B0-----:R-:W-:Y:S06]  /*10140*/  @!P0 BRA `(.L_x_317) ;  /* 0x0000000000ec8947 */ /* 0x001fec0003800000 */
.L_x_328:
[----:B------:R-:W1:Y:S01]  /*10150*/  SYNCS.PHASECHK.TRANS64.TRYWAIT P0, [R7+URZ], R4 ;  /* 0x00000004070075a7 */ /* 0x000e62000800017f */
[----:B------:R-:W-:-:S05]  /*10160*/  VIADD R0, R10, 0x1 ;  /* 0x000000010a007836 */ /* 0x000fca0000000000 */
[----:B------:R-:W-:-:S04]  /*10170*/  ISETP.NE.AND P1, PT, R0, 0x4, PT ;  /* 0x000000040000780c */ /* 0x000fc80003f25270 */
[----:B0-----:R-:W-:Y:S02]  /*10180*/  SEL R2, RZ, 0x1, P1 ;  /* 0x00000001ff027807 */ /* 0x001fe40000800000 */
[----:B------:R-:W-:Y:S02]  /*10190*/  SEL R0, R0, RZ, P1 ;  /* 0x000000ff00007207 */ /* 0x000fe40000800000 */
[----:B------:R-:W-:-:S03]  /*101a0*/  LOP3.LUT R11, R11, R2, RZ, 0x3c, !PT ;  /* 0x000000020b0b7212 */ /* 0x000fc600078e3cff */
[----:B------:R-:W-:Y:S01]  /*101b0*/  IMAD R6, R0, 0x8, R3 ;  /* 0x0000000800067824 */ /* 0x000fe200078e0203 */
[----:B------:R-:W-:Y:S01]  /*101c0*/  SHF.L.U32 R5, R11, 0x1f, RZ ;  /* 0x0000001f0b057819 */ /* 0x000fe200000006ff */
[----:B-1----:R-:W-:Y:S06]  /*101d0*/  @!P0 BRA `(.L_x_318) ;  /* 0x0000000000dc8947 */ /* 0x002fec0003800000 */
.L_x_329:
[----:B------:R-:W1:Y:S01]  /*101e0*/  SYNCS.PHASECHK.TRANS64.TRYWAIT P0, [R6+URZ], R5 ;  /* 0x00000005060075a7 */ /* 0x000e62000800017f */
[----:B------:R-:W-:-:S05]  /*101f0*/  VIADD R0, R0, 0x1 ;  /* 0x0000000100007836 */ /* 0x000fca0000000000 */
[----:B------:R-:W-:-:S04]  /*10200*/  ISETP.NE.AND P1, PT, R0, 0x4, PT ;  /* 0x000000040000780c */ /* 0x000fc80003f25270 */
[----:B------:R-:W-:Y:S02]  /*10210*/  SEL R2, RZ, 0x1, P1 ;  /* 0x00000001ff027807 */ /* 0x000fe40000800000 */
[----:B------:R-:W-:Y:S02]  /*10220*/  SEL R0, R0, RZ, P1 ;  /* 0x000000ff00007207 */ /* 0x000fe40000800000 */
[----:B------:R-:W-:Y:S01]  /*10230*/  LOP3.LUT R2, R11, R2, RZ, 0x3c, !PT ;  /* 0x000000020b027212 */ /* 0x000fe200078e3cff */
[----:B-1----:R-:W-:Y:S06]  /*10240*/  @!P0 BRA `(.L_x_319) ;  /* 0x0000000000d48947 */ /* 0x002fec0003800000 */
.L_x_330:
[----:B------:R-:W-:Y:S01]  /*10250*/  IMAD R3, R0, 0x8, R3 ;  /* 0x0000000800037824 */ /* 0x000fe200078e0203 */
[----:B------:R-:W-:-:S07]  /*10260*/  SHF.L.U32 R0, R2, 0x1f, RZ ;  /* 0x0000001f02007819 */ /* 0x000fce00000006ff */
.L_x_320:
[----:B--2---:R2:W3:Y:S02]  /*10270*/  SYNCS.PHASECHK.TRANS64.TRYWAIT P0, [R3+URZ], R0 ;  /* 0x00000000030075a7 */ /* 0x0044e4000800017f */
[----:B---3--:R-:W-:Y:S05]  /*10280*/  @!P0 NANOSLEEP.SYNCS 0x989680 ;  /* 0x009896800000895d */ /* 0x008fea0003900000 */
[----:B------:R-:W3:Y:S02]  /*10290*/  @!P0 SYNCS.PHASECHK.TRANS64 P0, [R3+URZ], R0 ;  /* 0x00000000030085a7 */ /* 0x000ee4000800007f */
[----:B---3--:R-:W-:Y:S05]  /*102a0*/  @!P0 BRA `(.L_x_320) ;  /* 0xfffffffc00f08947 */ /* 0x008fea000383ffff */
.L_x_315:
[----:B------:R-:W-:Y:S05]  /*102b0*/  BSYNC B0 ;  /* 0x0000000000007941 */ /* 0x000fea0003800000 */
.L_x_314:
[----:B------:R-:W-:Y:S05]  /*102c0*/  EXIT ;  /* 0x000000000000794d */ /* 0x000fea0003800000 */
.L_x_21:
[----:B-1----:R-:W-:-:S04]  /*102d0*/  IMAD.U32 R3, RZ, RZ, UR7 ;  /* 0x00000007ff037e24 */ /* 0x002fc8000f8e00ff */
[----:B------:R1:W3:Y:S03]  /*102e0*/  SYNCS.PHASECHK.TRANS64.TRYWAIT P1, [R3+URZ], R0 ;  /* 0x00000000030075a7 */ /* 0x0002e6000802017f */
[----:B---3--:R-:W-:Y:S05]  /*102f0*/  @!P1 NANOSLEEP.SYNCS 0x989680 ;  /* 0x009896800000995d */ /* 0x008fea0003900000 */
[----:B------:R-:W3:Y:S02]  /*10300*/  @!P1 SYNCS.PHASECHK.TRANS64 P1, [R3+URZ], R0 ;  /* 0x00000000030095a7 */ /* 0x000ee4000802007f */
[----:B---3--:R-:W-:Y:S05]  /*10310*/  @!P1 BRA `(.L_x_21) ;  /* 0xfffffffc00ec9947 */ /* 0x008fea000383ffff */
[----:B------:R-:W-:Y:S05]  /*10320*/  BRA `(.L_x_20) ;  /* 0xffffff1800a47947 */ /* 0x000fea000383ffff */
.L_x_27:
[----:B-----5:R1:W-:Y:S02]  /*10330*/  STL [R1+0x8c], R0 ;  /* 0x00008c0001007387 */ /* 0x0203e40000100800 */
[----:B-1----:R-:W-:-:S04]  /*10340*/  IMAD.U32 R0, RZ, RZ, UR9 ;  /* 0x00000009ff007e24 */ /* 0x002fc8000f8e00ff */
[----:B------:R1:W4:Y:S03]  /*10350*/  SYNCS.PHASECHK.TRANS64.TRYWAIT P1, [R0+URZ], R229 ;  /* 0x000000e5000075a7 */ /* 0x000326000802017f */
[----:B----4-:R-:W-:Y:S05]  /*10360*/  @!P1 NANOSLEEP.SYNCS 0x989680 ;  /* 0x009896800000995d */ /* 0x010fea0003900000 */
[----:B------:R1:W4:Y:S02]  /*10370*/  @!P1 SYNCS.PHASECHK.TRANS64 P1, [R0+URZ], R229 ;  /* 0x000000e5000095a7 */ /* 0x000324000802007f */
[----:B-1----:R1:W5:Y:S02]  /*10380*/  LDL.LU R0, [R1+0x8c] ;  /* 0x00008c0001007983 */ /* 0x0023640000300800 */
[----:B-1--4-:R-:W-:Y:S05]  /*10390*/  @!P1 BRA `(.L_x_27) ;  /* 0xfffffffc00e49947 */ /* 0x012fea000383ffff */
[----:B------:R-:W-:Y:S05]  /*103a0*/  BRA `(.L_x_26) ;  /* 0xffffff2c00087947 */ /* 0x000fea000383ffff */
.L_x_302:
[----:B------:R-:W-:Y:S01]  /*103b0*/  BSSY B1, `(.L_x_321) ;  /* 0x0000006000017945 */ /* 0x000fe20003800000 */
[----:B------:R-:W-:-:S07]  /*103c0*/  IMAD.MOV.U32 R0, RZ, RZ, -0x1 ;  /* 0xffffffffff007424 */ /* 0x000fce00078e00ff */
[----:B------:R-:W-:Y:S05]  /*103d0*/  WARPSYNC.COLLECTIVE R0, `(.L_x_322) ;  /* 0x00000000000c7348 */ /* 0x000fea0003c00000 */
[----:B------:R-:W-:Y:S02]  /*103e0*/  ELECT P0, UR62, PT ;  /* 0x00000000003e782f */ /* 0x000fe40003800000 */
[----:B------:R-:W-:Y:S01]  /*103f0*/  MOV R0, UR62 ;  /* 0x0000003e00007c02 */ /* 0x000fe20008000f00 */
[----:B------:R-:W-:Y:S10]  /*10400*/  ENDCOLLECTIVE ;  /* 0x000000000000791b */ /* 0x000ff40003800000 */
.L_x_322:
[----:B------:R-:W-:Y:S05]  /*10410*/  BSYNC B1 ;  /* 0x0000000000017941 */ /* 0x000fea0003800000 */
.L_x_321:
[----:B------:R-:W-:Y:S05]  /*10420*/  BRA `(.L_x_323) ;  /* 0xfffffff000047947 */ /* 0x000fea000383ffff */
.L_x_305:
[----:B0-----:R0:W2:Y:S02]  /*10430*/  SYNCS.PHASECHK.TRANS64.TRYWAIT P0, [R5+URZ+0x20], R2 ;  /* 0x00002002050075a7 */ /* 0x0010a4000800017f */
[----:B--2---:R-:W-:Y:S05]  /*10440*/  @!P0 NANOSLEEP.SYNCS 0x989680 ;  /* 0x009896800000895d */ /* 0x004fea0003900000 */
[----:B------:R-:W2:Y:S02]  /*10450*/  @!P0 SYNCS.PHASECHK.TRANS64 P0, [R5+URZ+0x20], R2 ;  /* 0x00002002050085a7 */ /* 0x000ea4000800007f */
[----:B--2---:R-:W-:Y:S05]  /*10460*/  @!P0 BRA `(.L_x_305) ;  /* 0xfffffffc00f08947 */ /* 0x004fea000383ffff */
[----:B------:R-:W-:Y:S05]  /*10470*/  BRA `(.L_x_324) ;  /* 0xfffffff000487947 */ /* 0x000fea000383ffff */
.L_x_313:
[----:B------:R-:W-:Y:S01]  /*10480*/  BSSY B0, `(.L_x_325) ;  /* 0x0000006000007945 */ /* 0x000fe20003800000 */
[----:B------:R-:W-:-:S07]  /*10490*/  IMAD.MOV.U32 R0, RZ, RZ, -0x1 ;  /* 0xffffffffff007424 */ /* 0x000fce00078e00ff */
[----:B------:R-:W-:Y:S05]  /*104a0*/  WARPSYNC.COLLECTIVE R0, `(.L_x_326) ;  /* 0x00000000000c7348 */ /* 0x000fea0003c00000 */
[----:B------:R-:W-:Y:S02]  /*104b0*/  ELECT P0, UR62, PT ;  /* 0x00000000003e782f */ /* 0x000fe40003800000 */
[----:B------:R-:W-:Y:S01]  /*104c0*/  MOV R0, UR62 ;  /* 0x0000003e00007c02 */ /* 0x000fe20008000f00 */
[----:B------:R-:W-:Y:S10]  /*104d0*/  ENDCOLLECTIVE ;  /* 0x000000000000791b */ /* 0x000ff40003800000 */
.L_x_326:
[----:B------:R-:W-:Y:S05]  /*104e0*/  BSYNC B0 ;  /* 0x0000000000007941 */ /* 0x000fea0003800000 */
.L_x_325:
[----:B------:R-:W-:Y:S05]  /*104f0*/  BRA `(.L_x_327) ;  /* 0xfffffff800bc7947 */ /* 0x000fea000383ffff */
.L_x_317:
[----:B0-----:R0:W1:Y:S02]  /*10500*/  SYNCS.PHASECHK.TRANS64.TRYWAIT P0, [R5+URZ], R2 ;  /* 0x00000002050075a7 */ /* 0x001064000800017f */
[----:B-1----:R-:W-:Y:S05]  /*10510*/  @!P0 NANOSLEEP.SYNCS 0x989680 ;  /* 0x009896800000895d */ /* 0x002fea0003900000 */
[----:B------:R-:W1:Y:S02]  /*10520*/  @!P0 SYNCS.PHASECHK.TRANS64 P0, [R5+URZ], R2 ;  /* 0x00000002050085a7 */ /* 0x000e64000800007f */
[----:B-1----:R-:W-:Y:S05]  /*10530*/  @!P0 BRA `(.L_x_317) ;  /* 0xfffffffc00f08947 */ /* 0x002fea000383ffff */
[----:B------:R-:W-:Y:S05]  /*10540*/  BRA `(.L_x_328) ;  /* 0xfffffffc00007947 */ /* 0x000fea000383ffff */
.L_x_318:
[----:B0-----:R0:W1:Y:S02]  /*10550*/  SYNCS.PHASECHK.TRANS64.TRYWAIT P0, [R7+URZ], R4 ;  /* 0x00000004070075a7 */ /* 0x001064000800017f */
[----:B-1----:R-:W-:Y:S05]  /*10560*/  @!P0 NANOSLEEP.SYNCS 0x989680 ;  /* 0x009896800000895d */ /* 0x002fea0003900000 */
[----:B------:R-:W1:Y:S02]  /*10570*/  @!P0 SYNCS.PHASECHK.TRANS64 P0, [R7+URZ], R4 ;  /* 0x00000004070085a7 */ /* 0x000e64000800007f */
[----:B-1----:R-:W-:Y:S05]  /*10580*/  @!P0 BRA `(.L_x_318) ;  /* 0xfffffffc00f08947 */ /* 0x002fea000383ffff */
[----:B------:R-:W-:Y:S05]  /*10590*/  BRA `(.L_x_329) ;  /* 0xfffffffc00107947 */ /* 0x000fea000383ffff */
.L_x_319:
[----:B-1----:R1:W2:Y:S02]  /*105a0*/  SYNCS.PHASECHK.TRANS64.TRYWAIT P0, [R6+URZ], R5 ;  /* 0x00000005060075a7 */ /* 0x0022a4000800017f */
[----:B--2---:R-:W-:Y:S05]  /*105b0*/  @!P0 NANOSLEEP.SYNCS 0x989680 ;  /* 0x009896800000895d */ /* 0x004fea0003900000 */
[----:B------:R-:W2:Y:S02]  /*105c0*/  @!P0 SYNCS.PHASECHK.TRANS64 P0, [R6+URZ], R5 ;  /* 0x00000005060085a7 */ /* 0x000ea4000800007f */
[----:B--2---:R-:W-:Y:S05]  /*105d0*/  @!P0 BRA `(.L_x_319) ;  /* 0xfffffffc00f08947 */ /* 0x004fea000383ffff */
[----:B------:R-:W-:Y:S05]  /*105e0*/  BRA `(.L_x_330) ;  /* 0xfffffffc00187947 */ /* 0x000fea000383ffff */
.L_x_331:
[----:B------:R-:W-:-:S00]  /*105f0*/  BRA `(.L_x_331) ;  /* 0xfffffffc00fc7947 */ /* 0x000fc0000383ffff */
[----:B------:R-:W-:-:S00]  /*10600*/  NOP ;  /* 0x0000000000007918 */ /* 0x000fc00000000000 */
[----:B------:R-:W-:-:S00]  /*10610*/  NOP ;  /* 0x0000000000007918 */ /* 0x000fc00000000000 */
[----:B------:R-:W-:-:S00]  /*10620*/  NOP ;  /* 0x0000000000007918 */ /* 0x000fc00000000000 */
[----:B------:R-:W-:-:S00]  /*10630*/  NOP ;  /* 0x0000000000007918 */ /* 0x000fc00000000000 */
[----:B------:R-:W-:-:S00]  /*10640*/  NOP ;  /* 0x0000000000007918 */ /* 0x000fc00000000000 */
[----:B------:R-:W-:-:S00]  /*10650*/  NOP ;  /* 0x0000000000007918 */ /* 0x000fc00000000000 */
[----:B------:R-:W-:-:S00]  /*10660*/  NOP ;  /* 0x0000000000007918 */ /* 0x000fc00000000000 */
[----:B------:R-:W-:-:S00]  /*10670*/  NOP ;  /* 0x0000000000007918 */ /* 0x000fc00000000000 */
.L_x_332:


//--------------------- .nv.shared._ZN7cutlass13device_kernelINS_4gemm6kernel13GemmUniversalIN4cute5tupleIJiiiiEEENS1_10collective13CollectiveMmaINS1_37MainloopSm90TmaGmmaWarpSpecializedFP8ILi4ENS5_IJNS4_1CILi1EEENSA_ILi2EEESB_EEENS1_35KernelTmaWarpSpecializedCooperativeEEENS5_IJNSA_ILi256EEENSA_ILi128EEENSA_ILi32EEEEEENS_12float_e5m2_tENS5_IJlSB_lEEESK_SL_NS4_8TiledMMAINS4_8MMA_AtomIJNS4_4SM904GMMA31MMA_64x128x32_F32E5M2E5M2_SS_TNILNSP_7ScaleInE1ELSR_1EEEEEENS4_6LayoutINS5_IJSC_SB_SB_EEENS5_IJSB_NSA_ILi0EEESW_EEEEENS5_IJNS4_10UnderscoreESZ_SZ_EEEEENS4_23SM90_TMA_LOAD_MULTICASTENS4_14ComposedLayoutINS4_7SwizzleILi1ELi4ELi3EEENS4_18smem_ptr_flag_bitsILi8EEENSU_INS5_IJNSA_ILi8EEESI_EEENS5_IJSI_SB_EEEEEEEvNS4_8identityENS4_13SM90_TMA_LOADES1C_vS1D_EENS_8epilogue10collective6detail29Sm90TmaWarpSpecializedAdapterINS1H_15DefaultEpilogueISK_SL_SL_NS1G_6thread17LinearCombinationISK_Li1EffLNS1L_9ScaleType4KindE0ELNS_15FloatRoundStyleE2ESK_EENS1_15EpilogueDefaultEEEEEvvEEEEvNT_6ParamsE --------------------------
	.section	.nv.shared._ZN7cutlass13device_kernelINS_4gemm6kernel13GemmUniversalIN4cute5tupleIJiiiiEEENS1_10collective13CollectiveMmaINS1_37MainloopSm90TmaGmmaWarpSpecializedFP8ILi4ENS5_IJNS4_1CILi1EEENSA_ILi2EEESB_EEENS1_35KernelTmaWarpSpecializedCooperativeEEENS5_IJNSA_ILi256EEENSA_ILi128EEENSA_ILi32EEEEEENS_12float_e5m2_tENS5_IJlSB_lEEESK_SL_NS4_8TiledMMAINS4_8MMA_AtomIJNS4_4SM904GMMA31MMA_64x128x32_F32E5M2E5M2_SS_TNILNSP_7ScaleInE1ELSR_1EEEEEENS4_6LayoutINS5_IJSC_SB_SB_EEENS5_IJSB_NSA_ILi0EEESW_EEEEENS5_IJNS4_10UnderscoreESZ_SZ_EEEEENS4_23SM90_TMA_LOAD_MULTICASTENS4_14ComposedLayoutINS4_7SwizzleILi1ELi4ELi3EEENS4_18smem_ptr_flag_bitsILi8EEENSU_INS5_IJNSA_ILi8EEESI_EEENS5_IJSI_SB_EEEEEEEvNS4_8identityENS4_13SM90_TMA_LOADES1C_vS1D_EENS_8epilogue10collective6detail29Sm90TmaWarpSpecializedAdapterINS1H_15DefaultEpilogueISK_SL_SL_NS1G_6thread17LinearCombinationISK_Li1EffLNS1L_9ScaleType4KindE0ELNS_15FloatRoundStyleE2ESK_EENS1_15EpilogueDefaultEEEEEvvEEEEvNT_6ParamsE,"aw",@nobits
	.sectionflags	@""
	.align	16
	.zero		1024


//--------------------- .nv.shared.reserved.0     --------------------------
	.section	.nv.shared.reserved.0,"aw",@nobits
	.weak		__nv_reservedSMEM_offset_0_alias
	.size		__nv_reservedSMEM_offset_0_alias, 0, 0
	.other		__nv_reservedSMEM_offset_0_alias,@"STO_CUDA_RESERVED_SHARED STV_DEFAULT"
__nv_reservedSMEM_offset_0_alias:
	.zero		0


//--------------------- .nv.global                --------------------------
	.section	.nv.global,"aw",@nobits
.nv.global:
	.type		_ZN39_INTERNAL_28828585_4_k_cu_f1032644_45164cute1_E,@object
	.size		_ZN39_INTERNAL_28828585_4_k_cu_f1032644_45164cute1_E,(_ZN39_INTERNAL_28828585_4_k_cu_f1032644_45164cuda3std3__45__cpo6cbeginE - _ZN39_INTERNAL_28828585_4_k_cu_f1032644_45164cute1_E)
_ZN39_INTERNAL_28828585_4_k_cu_f1032644_45164cute1_E:
	.zero		1
	.type		_ZN39_INTERNAL_28828585_4_k_cu_f1032644_45164cuda3std3__45__cpo6cbeginE,@object
	.size		_ZN39_INTERNAL_28828585_4_k_cu_f1032644_45164cuda3std3__45__cpo6cbeginE,(_ZN39_INTERNAL_28828585_4_k_cu_f1032644_45164cuda3std3__48in_placeE - _ZN39_INTERNAL_28828585_4_k_cu_f1032644_45164cuda3std3__45__cpo6cbeginE)
_ZN39_INTERNAL_28828585_4_k_cu_f1032644_45164cuda3std3__45__cpo6cbeginE:
	.zero		1
	.type		_ZN39_INTERNAL_28828585_4_k_cu_f1032644_45164cuda3std3__48in_placeE,@object
	.size		_ZN39_INTERNAL_28828585_4_k_cu_f1032644_45164cuda3std3__48in_placeE,(_ZN39_INTERNAL_28828585_4_k_cu_f1032644_45164cuda3std6ranges3__45__cpo9iter_moveE - _ZN39_INTERNAL_28828585_4_k_cu_f1032644_45164cuda3std3__48in_placeE)
_ZN39_INTERNAL_28828585_4_k_cu_f1032644_45164cuda3std3__48in_placeE:
	.zero		1
	.type		_ZN39_INTERNAL_28828585_4_k_cu_f1032644_45164cuda3std6ranges3__45__cpo9iter_moveE,@object
	.size		_ZN39_INTERNAL_28828585_4_k_cu_f1032644_45164cuda3std6ranges3__45__cpo9iter_moveE,(_ZN39_INTERNAL_28828585_4_k_cu_f1032644_45164cuda3std3__45__cpo5beginE - _ZN39_INTERNAL_28828585_4_k_cu_f1032644_45164cuda3std6ranges3__45__cpo9iter_moveE)
_ZN39_INTERNAL_28828585_4_k_cu_f1032644_45164cuda3std6ranges3__45__cpo9iter_moveE:
	.zero		1
	.type		_ZN39_INTERNAL_28828585_4_k_cu_f1032644_45164cuda3std3__45__cpo5beginE,@object
	.size		_ZN39_INTERNAL_28828585_4_k_cu_f1032644_45164cuda3std3__45__cpo5beginE,(_ZN39_INTERNAL_28828585_4_k_cu_f1032644_45164cuda3std3__441_GLOBAL__N__28828585_4_k_cu_f1032644_45166ignoreE - _ZN39_INTERNAL_28828585_4_k_cu_f1032644_45164cuda3std3__45__cpo5beginE)
_ZN39_INTERNAL_28828585_4_k_cu_f1032644_45164cuda3std3__45__cpo5beginE:
	.zero		1
	.type		_ZN39_INTERNAL_28828585_4_k_cu_f1032644_45164cuda3std3__441_GLOBAL__N__28828585_4_k_cu_f1032644_45166ignoreE,@object
	.size		_ZN39_INTERNAL_28828585_4_k_cu_f1032644_45164cuda3std3__441_GLOBAL__N__28828585_4_k_cu_f1032644_45166ignoreE,(_ZN39_INTERNAL_28828585_4_k_cu_f1032644_45164cute7productE - _ZN39_INTERNAL_28828585_4_k_cu_f1032644_45164cuda3std3__441_GLOBAL__N__28828585_4_k_cu_f1032644_45166ignoreE)
_ZN39_INTERNAL_28828585_4_k_cu_f1032644_45164cuda3std3__441_GLOBAL__N__28828585_4_k_cu_f1032644_45166ignoreE:
	.zero		1
	.type		_ZN39_INTERNAL_28828585_4_k_cu_f1032644_45164cute7productE,@object
	.size		_ZN39_INTERNAL_28828585_4_k_cu_f1032644_45164cute7productE,(_ZN39_INTERNAL_28828585_4_k_cu_f1032644_45164cuda3std3__45__cpo3endE - _ZN39_INTERNAL_28828585_4_k_cu_f1032644_45164cute7productE)
_ZN39_INTERNAL_28828585_4_k_cu_f1032644_45164cute7productE:
	.zero		1
	.type		_ZN39_INTERNAL_28828585_4_k_cu_f1032644_45164cuda3std3__45__cpo3endE,@object
	.size		_ZN39_INTERNAL_28828585_4_k_cu_f1032644_45164cuda3std3__45__cpo3endE,(_ZN39_INTERNAL_28828585_4_k_cu_f1032644_45164cuda3std3__419piecewise_constructE - _ZN39_INTERNAL_28828585_4_k_cu_f1032644_45164cuda3std3__45__cpo3endE)
_ZN39_INTERNAL_28828585_4_k_cu_f1032644_45164cuda3std3__45__cpo3endE:
	.zero		1
	.type		_ZN39_INTERNAL_28828585_4_k_cu_f1032644_45164cuda3std3__419piecewise_constructE,@object
	.size		_ZN39_INTERNAL_28828585_4_k_cu_f1032644_45164cuda3std3__419piecewise_constructE,(_ZN39_INTERNAL_28828585_4_k_cu_f1032644_45164cuda3std3__45__cpo4cendE - _ZN39_INTERNAL_28828585_4_k_cu_f1032644_45164cuda3std3__419piecewise_constructE)
_ZN39_INTERNAL_28828585_4_k_cu_f1032644_45164cuda3std3__419piecewise_constructE:
	.zero		1
	.type		_ZN39_INTERNAL_28828585_4_k_cu_f1032644_45164cuda3std3__45__cpo4cendE,@object
	.size		_ZN39_INTERNAL_28828585_4_k_cu_f1032644_45164cuda3std3__45__cpo4cendE,(_ZN39_INTERNAL_28828585_4_k_cu_f1032644_45164cuda3std6ranges3__45__cpo4swapE - _ZN39_INTERNAL_28828585_4_k_cu_f1032644_45164cuda3std3__45__cpo4cendE)
_ZN39_INTERNAL_28828585_4_k_cu_f1032644_45164cuda3std3__45__cpo4cendE:
	.zero		1
	.type		_ZN39_INTERNAL_28828585_4_k_cu_f1032644_45164cuda3std6ranges3__45__cpo4swapE,@object
	.size		_ZN39_INTERNAL_28828585_4_k_cu_f1032644_45164cuda3std6ranges3__45__cpo4swapE,(.L_7 - _ZN39_INTERNAL_28828585_4_k_cu_f1032644_45164cuda3std6ranges3__45__cpo4swapE)
_ZN39_INTERNAL_28828585_4_k_cu_f1032644_45164cuda3std6ranges3__45__cpo4swapE:
	.zero		1
.L_7:


//--------------------- .nv.constant0._ZN7cutlass13device_kernelINS_4gemm6kernel13GemmUniversalIN4cute5tupleIJiiiiEEENS1_10collective13CollectiveMmaINS1_37MainloopSm90TmaGmmaWarpSpecializedFP8ILi4ENS5_IJNS4_1CILi1EEENSA_ILi2EEESB_EEENS1_35KernelTmaWarpSpecializedCooperativeEEENS5_IJNSA_ILi256EEENSA_ILi128EEENSA_ILi32EEEEEENS_12float_e5m2_tENS5_IJlSB_lEEESK_SL_NS4_8TiledMMAINS4_8MMA_AtomIJNS4_4SM904GMMA31MMA_64x128x32_F32E5M2E5M2_SS_TNILNSP_7ScaleInE1ELSR_1EEEEEENS4_6LayoutINS5_IJSC_SB_SB_EEENS5_IJSB_NSA_ILi0EEESW_EEEEENS5_IJNS4_10UnderscoreESZ_SZ_EEEEENS4_23SM90_TMA_LOAD_MULTICASTENS4_14ComposedLayoutINS4_7SwizzleILi1ELi4ELi3EEENS4_18smem_ptr_flag_bitsILi8EEENSU_INS5_IJNSA_ILi8EEESI_EEENS5_IJSI_SB_EEEEEEEvNS4_8identityENS4_13SM90_TMA_LOADES1C_vS1D_EENS_8epilogue10collective6detail29Sm90TmaWarpSpecializedAdapterINS1H_15DefaultEpilogueISK_SL_SL_NS1G_6thread17LinearCombinationISK_Li1EffLNS1L_9ScaleType4KindE0ELNS_15FloatRoundStyleE2ESK_EENS1_15EpilogueDefaultEEEEEvvEEEEvNT_6ParamsE --------------------------
	.section	.nv.constant0._ZN7cutlass13device_kernelINS_4gemm6kernel13GemmUniversalIN4cute5tupleIJiiiiEEENS1_10collective13CollectiveMmaINS1_37MainloopSm90TmaGmmaWarpSpecializedFP8ILi4ENS5_IJNS4_1CILi1EEENSA_ILi2EEESB_EEENS1_35KernelTmaWarpSpecializedCooperativeEEENS5_IJNSA_ILi256EEENSA_ILi128EEENSA_ILi32EEEEEENS_12float_e5m2_tENS5_IJlSB_lEEESK_SL_NS4_8TiledMMAINS4_8MMA_AtomIJNS4_4SM904GMMA31MMA_64x128x32_F32E5M2E5M2_SS_TNILNSP_7ScaleInE1ELSR_1EEEEEENS4_6LayoutINS5_IJSC_SB_SB_EEENS5_IJSB_NSA_ILi0EEESW_EEEEENS5_IJNS4_10UnderscoreESZ_SZ_EEEEENS4_23SM90_TMA_LOAD_MULTICASTENS4_14ComposedLayoutINS4_7SwizzleILi1ELi4ELi3EEENS4_18smem_ptr_flag_bitsILi8EEENSU_INS5_IJNSA_ILi8EEESI_EEENS5_IJSI_SB_EEEEEEEvNS4_8identityENS4_13SM90_TMA_LOADES1C_vS1D_EENS_8epilogue10collective6detail29Sm90TmaWarpSpecializedAdapterINS1H_15DefaultEpilogueISK_SL_SL_NS1G_6thread17LinearCombinationISK_Li1EffLNS1L_9ScaleType4KindE0ELNS_15FloatRoundStyleE2ESK_EENS1_15EpilogueDefaultEEEEEvvEEEEvNT_6ParamsE,"a",@progbits
	.sectionflags	@""
	.align	4
.nv.constant0._ZN7cutlass13device_kernelINS_4gemm6kernel13GemmUniversalIN4cute5tupleIJiiiiEEENS1_10collective13CollectiveMmaINS1_37MainloopSm90TmaGmmaWarpSpecializedFP8ILi4ENS5_IJNS4_1CILi1EEENSA_ILi2EEESB_EEENS1_35KernelTmaWarpSpecializedCooperativeEEENS5_IJNSA_ILi256EEENSA_ILi128EEENSA_ILi32EEEEEENS_12float_e5m2_tENS5_IJlSB_lEEESK_SL_NS4_8TiledMMAINS4_8MMA_AtomIJNS4_4SM904GMMA31MMA_64x128x32_F32E5M2E5M2_SS_TNILNSP_7ScaleInE1ELSR_1EEEEEENS4_6LayoutINS5_IJSC_SB_SB_EEENS5_IJSB_NSA_ILi0EEESW_EEEEENS5_IJNS4_10UnderscoreESZ_SZ_EEEEENS4_23SM90_TMA_LOAD_MULTICASTENS4_14ComposedLayoutINS4_7SwizzleILi1ELi4ELi3EEENS4_18smem_ptr_flag_bitsILi8EEENSU_INS5_IJNSA_ILi8EEESI_EEENS5_IJSI_SB_EEEEEEEvNS4_8identityENS4_13SM90_TMA_LOADES1C_vS1D_EENS_8epilogue10collective6detail29Sm90TmaWarpSpecializedAdapterINS1H_15DefaultEpilogueISK_SL_SL_NS1G_6thread17LinearCombinationISK_Li1EffLNS1L_9ScaleType4KindE0ELNS_15FloatRoundStyleE2ESK_EENS1_15EpilogueDefaultEEEEEvvEEEEvNT_6ParamsE:
	.zero		1664


//--------------------- SYMBOLS --------------------------

	.type		.nv.reservedSmem.offset0,@object
	.size		.nv.reservedSmem.offset0,0x4
